//
// Generated by NVIDIA NVVM Compiler
//
// Compiler Build ID: CL-36424714
// Cuda compilation tools, release 13.0, V13.0.88
// Based on NVVM 20.0.0
//

.version 9.0
.target sm_100
.address_size 64

	// .globl	_Z31calculateSimilarityMatrixGlobalPfS_iiS_S_
// _ZZ36calculateSimilarityMatrixNoTransposePfS_S_iiS_S_E2Ms has been demoted
// _ZZ25calculateSimilarityMatrixPfS_S_iiS_S_E2Ms has been demoted
// _ZZ25calculateSimilarityMatrixPfS_S_iiS_S_E2Ns has been demoted

.visible .entry _Z31calculateSimilarityMatrixGlobalPfS_iiS_S_(
	.param .u64 .ptr .align 1 _Z31calculateSimilarityMatrixGlobalPfS_iiS_S__param_0,
	.param .u64 .ptr .align 1 _Z31calculateSimilarityMatrixGlobalPfS_iiS_S__param_1,
	.param .u32 _Z31calculateSimilarityMatrixGlobalPfS_iiS_S__param_2,
	.param .u32 _Z31calculateSimilarityMatrixGlobalPfS_iiS_S__param_3,
	.param .u64 .ptr .align 1 _Z31calculateSimilarityMatrixGlobalPfS_iiS_S__param_4,
	.param .u64 .ptr .align 1 _Z31calculateSimilarityMatrixGlobalPfS_iiS_S__param_5
)
{
	.reg .pred 	%p<26>;
	.reg .b32 	%r<45>;
	.reg .b32 	%f<66>;
	.reg .b64 	%rd<37>;

	ld.param.u64 	%rd11, [_Z31calculateSimilarityMatrixGlobalPfS_iiS_S__param_0];
	ld.param.u64 	%rd12, [_Z31calculateSimilarityMatrixGlobalPfS_iiS_S__param_1];
	ld.param.u32 	%r24, [_Z31calculateSimilarityMatrixGlobalPfS_iiS_S__param_2];
	ld.param.u32 	%r25, [_Z31calculateSimilarityMatrixGlobalPfS_iiS_S__param_3];
	ld.param.u64 	%rd10, [_Z31calculateSimilarityMatrixGlobalPfS_iiS_S__param_4];
	ld.param.u64 	%rd13, [_Z31calculateSimilarityMatrixGlobalPfS_iiS_S__param_5];
	cvta.to.global.u64 	%rd1, %rd11;
	cvta.to.global.u64 	%rd2, %rd12;
	cvta.to.global.u64 	%rd3, %rd13;
	mov.u32 	%r26, %tid.x;
	mov.u32 	%r27, %tid.y;
	mov.u32 	%r28, %ctaid.x;
	mov.u32 	%r29, %ctaid.y;
	mov.u32 	%r30, %ntid.y;
	mad.lo.s32 	%r1, %r29, %r30, %r27;
	mov.u32 	%r31, %ntid.x;
	mad.lo.s32 	%r2, %r28, %r31, %r26;
	setp.lt.s32 	%p2, %r24, 1;
	mov.f32 	%f58, 0f00000000;
	@%p2 bra 	$L__BB0_27;
	cvta.to.global.u64 	%rd14, %rd10;
	max.s32 	%r33, %r1, %r2;
	setp.lt.s32 	%p1, %r33, %r25;
	mul.lo.s32 	%r3, %r24, %r1;
	mul.lo.s32 	%r4, %r24, %r2;
	mul.wide.u32 	%rd15, %r1, 4;
	add.s64 	%rd4, %rd14, %rd15;
	mul.wide.s32 	%rd16, %r2, 4;
	add.s64 	%rd5, %rd14, %rd16;
	and.b32  	%r5, %r24, 3;
	setp.lt.u32 	%p3, %r24, 4;
	mov.f32 	%f58, 0f00000000;
	mov.b32 	%r41, 0;
	@%p3 bra 	$L__BB0_20;
	and.b32  	%r41, %r24, 2147483644;
	mul.wide.s32 	%rd17, %r4, 4;
	add.s64 	%rd18, %rd17, %rd1;
	add.s64 	%rd36, %rd18, 12;
	neg.s32 	%r39, %r41;
	mov.f32 	%f58, 0f00000000;
	not.pred 	%p4, %p1;
	mov.u32 	%r38, %r4;
	mov.u32 	%r40, %r3;
$L__BB0_3:
	@%p4 bra 	$L__BB0_7;
	mul.wide.u32 	%rd19, %r40, 4;
	add.s64 	%rd20, %rd1, %rd19;
	ld.global.f32 	%f2, [%rd20];
	setp.leu.f32 	%p5, %f2, 0f00000000;
	@%p5 bra 	$L__BB0_7;
	mul.wide.s32 	%rd21, %r38, 4;
	add.s64 	%rd22, %rd1, %rd21;
	ld.global.f32 	%f3, [%rd22];
	setp.leu.f32 	%p6, %f3, 0f00000000;
	@%p6 bra 	$L__BB0_7;
	ld.global.f32 	%f33, [%rd4];
	sub.f32 	%f34, %f2, %f33;
	ld.global.f32 	%f35, [%rd5];
	sub.f32 	%f36, %f3, %f35;
	fma.rn.f32 	%f58, %f34, %f36, %f58;
$L__BB0_7:
	mul.wide.u32 	%rd23, %r40, 4;
	add.s64 	%rd8, %rd1, %rd23;
	@%p4 bra 	$L__BB0_11;
	ld.global.f32 	%f6, [%rd8+4];
	setp.leu.f32 	%p8, %f6, 0f00000000;
	@%p8 bra 	$L__BB0_11;
	ld.global.f32 	%f7, [%rd36+-8];
	setp.leu.f32 	%p9, %f7, 0f00000000;
	@%p9 bra 	$L__BB0_11;
	ld.global.f32 	%f37, [%rd4];
	sub.f32 	%f38, %f6, %f37;
	ld.global.f32 	%f39, [%rd5];
	sub.f32 	%f40, %f7, %f39;
	fma.rn.f32 	%f58, %f38, %f40, %f58;
$L__BB0_11:
	@%p4 bra 	$L__BB0_15;
	ld.global.f32 	%f10, [%rd8+8];
	setp.leu.f32 	%p11, %f10, 0f00000000;
	@%p11 bra 	$L__BB0_15;
	ld.global.f32 	%f11, [%rd36+-4];
	setp.leu.f32 	%p12, %f11, 0f00000000;
	@%p12 bra 	$L__BB0_15;
	ld.global.f32 	%f41, [%rd4];
	sub.f32 	%f42, %f10, %f41;
	ld.global.f32 	%f43, [%rd5];
	sub.f32 	%f44, %f11, %f43;
	fma.rn.f32 	%f58, %f42, %f44, %f58;
$L__BB0_15:
	@%p4 bra 	$L__BB0_19;
	ld.global.f32 	%f14, [%rd8+12];
	setp.leu.f32 	%p14, %f14, 0f00000000;
	@%p14 bra 	$L__BB0_19;
	ld.global.f32 	%f15, [%rd36];
	setp.leu.f32 	%p15, %f15, 0f00000000;
	@%p15 bra 	$L__BB0_19;
	ld.global.f32 	%f45, [%rd4];
	sub.f32 	%f46, %f14, %f45;
	ld.global.f32 	%f47, [%rd5];
	sub.f32 	%f48, %f15, %f47;
	fma.rn.f32 	%f58, %f46, %f48, %f58;
$L__BB0_19:
	add.s64 	%rd36, %rd36, 16;
	add.s32 	%r40, %r40, 4;
	add.s32 	%r39, %r39, 4;
	add.s32 	%r38, %r38, 4;
	setp.ne.s32 	%p16, %r39, 0;
	@%p16 bra 	$L__BB0_3;
$L__BB0_20:
	setp.eq.s32 	%p17, %r5, 0;
	@%p17 bra 	$L__BB0_27;
	add.s32 	%r44, %r41, %r4;
	add.s32 	%r43, %r41, %r3;
	neg.s32 	%r42, %r5;
	not.pred 	%p18, %p1;
$L__BB0_22:
	.pragma "nounroll";
	@%p18 bra 	$L__BB0_26;
	mul.wide.u32 	%rd24, %r43, 4;
	add.s64 	%rd25, %rd1, %rd24;
	ld.global.f32 	%f21, [%rd25];
	setp.leu.f32 	%p19, %f21, 0f00000000;
	@%p19 bra 	$L__BB0_26;
	mul.wide.s32 	%rd26, %r44, 4;
	add.s64 	%rd27, %rd1, %rd26;
	ld.global.f32 	%f22, [%rd27];
	setp.leu.f32 	%p20, %f22, 0f00000000;
	@%p20 bra 	$L__BB0_26;
	ld.global.f32 	%f49, [%rd4];
	sub.f32 	%f50, %f21, %f49;
	ld.global.f32 	%f51, [%rd5];
	sub.f32 	%f52, %f22, %f51;
	fma.rn.f32 	%f58, %f50, %f52, %f58;
$L__BB0_26:
	add.s32 	%r44, %r44, 1;
	add.s32 	%r43, %r43, 1;
	add.s32 	%r42, %r42, 1;
	setp.ne.s32 	%p21, %r42, 0;
	@%p21 bra 	$L__BB0_22;
$L__BB0_27:
	max.s32 	%r34, %r1, %r2;
	setp.ge.s32 	%p22, %r34, %r25;
	@%p22 bra 	$L__BB0_33;
	mul.wide.u32 	%rd28, %r1, 4;
	add.s64 	%rd29, %rd3, %rd28;
	ld.global.f32 	%f26, [%rd29];
	setp.leu.f32 	%p23, %f26, 0f00000000;
	@%p23 bra 	$L__BB0_32;
	mul.wide.s32 	%rd30, %r2, 4;
	add.s64 	%rd31, %rd3, %rd30;
	ld.global.f32 	%f27, [%rd31];
	setp.leu.f32 	%p24, %f27, 0f00000000;
	@%p24 bra 	$L__BB0_32;
	sqrt.rn.f32 	%f53, %f26;
	sqrt.rn.f32 	%f54, %f27;
	mul.f32 	%f28, %f53, %f54;
	setp.leu.f32 	%p25, %f28, 0f00000000;
	@%p25 bra 	$L__BB0_32;
	div.rn.f32 	%f55, %f58, %f28;
	mad.lo.s32 	%r37, %r25, %r1, %r2;
	mul.wide.s32 	%rd34, %r37, 4;
	add.s64 	%rd35, %rd2, %rd34;
	st.global.f32 	[%rd35], %f55;
	bra.uni 	$L__BB0_33;
$L__BB0_32:
	mad.lo.s32 	%r35, %r25, %r1, %r2;
	mul.wide.s32 	%rd32, %r35, 4;
	add.s64 	%rd33, %rd2, %rd32;
	mov.b32 	%r36, 0;
	st.global.u32 	[%rd33], %r36;
$L__BB0_33:
	ret;

}
	// .globl	_Z36calculateSimilarityMatrixNoTransposePfS_S_iiS_S_
.visible .entry _Z36calculateSimilarityMatrixNoTransposePfS_S_iiS_S_(
	.param .u64 .ptr .align 1 _Z36calculateSimilarityMatrixNoTransposePfS_S_iiS_S__param_0,
	.param .u64 .ptr .align 1 _Z36calculateSimilarityMatrixNoTransposePfS_S_iiS_S__param_1,
	.param .u64 .ptr .align 1 _Z36calculateSimilarityMatrixNoTransposePfS_S_iiS_S__param_2,
	.param .u32 _Z36calculateSimilarityMatrixNoTransposePfS_S_iiS_S__param_3,
	.param .u32 _Z36calculateSimilarityMatrixNoTransposePfS_S_iiS_S__param_4,
	.param .u64 .ptr .align 1 _Z36calculateSimilarityMatrixNoTransposePfS_S_iiS_S__param_5,
	.param .u64 .ptr .align 1 _Z36calculateSimilarityMatrixNoTransposePfS_S_iiS_S__param_6
)
{
	.reg .pred 	%p<12>;
	.reg .b32 	%r<31>;
	.reg .b32 	%f<24>;
	.reg .b64 	%rd<17>;
	// demoted variable
	.shared .align 4 .b8 _ZZ36calculateSimilarityMatrixNoTransposePfS_S_iiS_S_E2Ms[1024];
	ld.param.u64 	%rd5, [_Z36calculateSimilarityMatrixNoTransposePfS_S_iiS_S__param_0];
	ld.param.u64 	%rd7, [_Z36calculateSimilarityMatrixNoTransposePfS_S_iiS_S__param_2];
	ld.param.u32 	%r10, [_Z36calculateSimilarityMatrixNoTransposePfS_S_iiS_S__param_3];
	ld.param.u32 	%r11, [_Z36calculateSimilarityMatrixNoTransposePfS_S_iiS_S__param_4];
	ld.param.u64 	%rd6, [_Z36calculateSimilarityMatrixNoTransposePfS_S_iiS_S__param_6];
	cvta.to.global.u64 	%rd1, %rd7;
	mov.u32 	%r1, %tid.x;
	mov.u32 	%r2, %tid.y;
	mov.u32 	%r12, %ctaid.x;
	mov.u32 	%r13, %ctaid.y;
	shl.b32 	%r14, %r13, 4;
	add.s32 	%r3, %r14, %r2;
	shl.b32 	%r15, %r12, 4;
	add.s32 	%r4, %r15, %r1;
	cvt.rn.f32.s32 	%f11, %r10;
	mul.f32 	%f12, %f11, 0f3D800000;
	cvt.rpi.f32.f32 	%f1, %f12;
	setp.leu.f32 	%p2, %f1, 0f00000000;
	@%p2 bra 	$L__BB1_9;
	cvta.to.global.u64 	%rd8, %rd6;
	shl.b32 	%r17, %r2, 6;
	mov.u32 	%r18, _ZZ36calculateSimilarityMatrixNoTransposePfS_S_iiS_S_E2Ms;
	add.s32 	%r19, %r18, %r17;
	shl.b32 	%r20, %r1, 2;
	add.s32 	%r5, %r19, %r20;
	mul.lo.s32 	%r6, %r10, %r3;
	max.s32 	%r21, %r4, %r3;
	setp.lt.s32 	%p1, %r21, %r11;
	mul.wide.u32 	%rd9, %r3, 4;
	add.s64 	%rd2, %rd8, %rd9;
	mul.wide.u32 	%rd10, %r4, 4;
	add.s64 	%rd3, %rd8, %rd10;
	cvta.to.global.u64 	%rd4, %rd5;
	mov.b32 	%r30, 0;
	not.pred 	%p6, %p1;
$L__BB1_2:
	setp.ge.s32 	%p3, %r3, %r11;
	shl.b32 	%r22, %r30, 4;
	add.s32 	%r23, %r22, %r1;
	setp.ge.s32 	%p4, %r23, %r10;
	mov.f32 	%f21, 0f00000000;
	or.pred  	%p5, %p3, %p4;
	@%p5 bra 	$L__BB1_4;
	add.s32 	%r24, %r23, %r6;
	mul.wide.s32 	%rd11, %r24, 4;
	add.s64 	%rd12, %rd4, %rd11;
	ld.global.f32 	%f21, [%rd12];
$L__BB1_4:
	st.shared.f32 	[%r5], %f21;
	bar.sync 	0;
	bar.sync 	0;
	@%p6 bra 	$L__BB1_8;
	ld.global.f32 	%f5, [%rd2];
	setp.leu.f32 	%p7, %f5, 0f00000000;
	@%p7 bra 	$L__BB1_8;
	ld.global.f32 	%f6, [%rd3];
	setp.leu.f32 	%p8, %f6, 0f00000000;
	@%p8 bra 	$L__BB1_8;
	sqrt.rn.f32 	%f15, %f5;
	sqrt.rn.f32 	%f16, %f6;
	mul.f32 	%f22, %f15, %f16;
$L__BB1_8:
	bar.sync 	0;
	add.s32 	%r30, %r30, 1;
	cvt.rn.f32.u32 	%f17, %r30;
	setp.gt.f32 	%p9, %f1, %f17;
	@%p9 bra 	$L__BB1_2;
$L__BB1_9:
	max.s32 	%r26, %r3, %r4;
	setp.ge.s32 	%p10, %r26, %r11;
	@%p10 bra 	$L__BB1_13;
	setp.leu.f32 	%p11, %f22, 0f00000000;
	@%p11 bra 	$L__BB1_12;
	mov.f32 	%f18, 0f00000000;
	div.rn.f32 	%f19, %f18, %f22;
	mad.lo.s32 	%r29, %r11, %r3, %r4;
	mul.wide.u32 	%rd15, %r29, 4;
	add.s64 	%rd16, %rd1, %rd15;
	st.global.f32 	[%rd16], %f19;
	bra.uni 	$L__BB1_13;
$L__BB1_12:
	mad.lo.s32 	%r27, %r11, %r3, %r4;
	mul.wide.u32 	%rd13, %r27, 4;
	add.s64 	%rd14, %rd1, %rd13;
	mov.b32 	%r28, 0;
	st.global.u32 	[%rd14], %r28;
$L__BB1_13:
	ret;

}
	// .globl	_Z25calculateSimilarityMatrixPfS_S_iiS_S_
.visible .entry _Z25calculateSimilarityMatrixPfS_S_iiS_S_(
	.param .u64 .ptr .align 1 _Z25calculateSimilarityMatrixPfS_S_iiS_S__param_0,
	.param .u64 .ptr .align 1 _Z25calculateSimilarityMatrixPfS_S_iiS_S__param_1,
	.param .u64 .ptr .align 1 _Z25calculateSimilarityMatrixPfS_S_iiS_S__param_2,
	.param .u32 _Z25calculateSimilarityMatrixPfS_S_iiS_S__param_3,
	.param .u32 _Z25calculateSimilarityMatrixPfS_S_iiS_S__param_4,
	.param .u64 .ptr .align 1 _Z25calculateSimilarityMatrixPfS_S_iiS_S__param_5,
	.param .u64 .ptr .align 1 _Z25calculateSimilarityMatrixPfS_S_iiS_S__param_6
)
{
	.reg .pred 	%p<67>;
	.reg .b32 	%r<41>;
	.reg .b32 	%f<177>;
	.reg .b64 	%rd<26>;
	// demoted variable
	.shared .align 4 .b8 _ZZ25calculateSimilarityMatrixPfS_S_iiS_S_E2Ms[1024];
	// demoted variable
	.shared .align 4 .b8 _ZZ25calculateSimilarityMatrixPfS_S_iiS_S_E2Ns[1024];
	ld.param.u64 	%rd9, [_Z25calculateSimilarityMatrixPfS_S_iiS_S__param_1];
	ld.param.u64 	%rd12, [_Z25calculateSimilarityMatrixPfS_S_iiS_S__param_2];
	ld.param.u32 	%r13, [_Z25calculateSimilarityMatrixPfS_S_iiS_S__param_3];
	ld.param.u32 	%r14, [_Z25calculateSimilarityMatrixPfS_S_iiS_S__param_4];
	ld.param.u64 	%rd10, [_Z25calculateSimilarityMatrixPfS_S_iiS_S__param_5];
	ld.param.u64 	%rd11, [_Z25calculateSimilarityMatrixPfS_S_iiS_S__param_6];
	cvta.to.global.u64 	%rd1, %rd12;
	mov.u32 	%r1, %tid.x;
	mov.u32 	%r2, %tid.y;
	mov.u32 	%r15, %ctaid.x;
	mov.u32 	%r16, %ctaid.y;
	shl.b32 	%r17, %r16, 4;
	add.s32 	%r3, %r17, %r2;
	shl.b32 	%r18, %r15, 4;
	add.s32 	%r4, %r18, %r1;
	cvt.rn.f32.s32 	%f80, %r13;
	mul.f32 	%f81, %f80, 0f3D800000;
	cvt.rpi.f32.f32 	%f1, %f81;
	setp.leu.f32 	%p3, %f1, 0f00000000;
	mov.f32 	%f159, 0f00000000;
	@%p3 bra 	$L__BB2_75;
	ld.param.u64 	%rd25, [_Z25calculateSimilarityMatrixPfS_S_iiS_S__param_0];
	cvta.to.global.u64 	%rd13, %rd11;
	cvta.to.global.u64 	%rd14, %rd10;
	setp.lt.s32 	%p4, %r3, %r14;
	shl.b32 	%r20, %r2, 6;
	mov.u32 	%r21, _ZZ25calculateSimilarityMatrixPfS_S_iiS_S_E2Ms;
	add.s32 	%r5, %r21, %r20;
	mul.lo.s32 	%r6, %r13, %r3;
	setp.lt.s32 	%p5, %r4, %r14;
	and.pred  	%p1, %p4, %p5;
	shl.b32 	%r22, %r1, 2;
	mov.u32 	%r23, _ZZ25calculateSimilarityMatrixPfS_S_iiS_S_E2Ns;
	add.s32 	%r7, %r23, %r22;
	mul.wide.u32 	%rd15, %r3, 4;
	add.s64 	%rd2, %rd14, %rd15;
	mul.wide.u32 	%rd16, %r4, 4;
	add.s64 	%rd3, %rd14, %rd16;
	and.pred  	%p2, %p5, %p4;
	add.s64 	%rd4, %rd13, %rd15;
	add.s64 	%rd5, %rd13, %rd16;
	cvta.to.global.u64 	%rd6, %rd25;
	cvta.to.global.u64 	%rd7, %rd9;
	mov.f32 	%f159, 0f00000000;
	mov.b32 	%r40, 0;
	not.pred 	%p13, %p1;
	not.pred 	%p61, %p2;
$L__BB2_2:
	setp.ge.s32 	%p7, %r3, %r14;
	shl.b32 	%r9, %r40, 4;
	add.s32 	%r24, %r9, %r1;
	setp.ge.s32 	%p8, %r24, %r13;
	mov.f32 	%f156, 0f00000000;
	or.pred  	%p9, %p7, %p8;
	@%p9 bra 	$L__BB2_4;
	add.s32 	%r25, %r24, %r6;
	mul.wide.s32 	%rd17, %r25, 4;
	add.s64 	%rd18, %rd6, %rd17;
	ld.global.f32 	%f156, [%rd18];
$L__BB2_4:
	setp.ge.s32 	%p10, %r4, %r14;
	shl.b32 	%r27, %r1, 2;
	add.s32 	%r28, %r5, %r27;
	st.shared.f32 	[%r28], %f156;
	add.s32 	%r11, %r9, %r2;
	setp.ge.u32 	%p11, %r11, %r13;
	mov.f32 	%f157, 0f00000000;
	or.pred  	%p12, %p11, %p10;
	@%p12 bra 	$L__BB2_6;
	mad.lo.s32 	%r29, %r11, %r14, %r4;
	mul.wide.u32 	%rd19, %r29, 4;
	add.s64 	%rd20, %rd7, %rd19;
	ld.global.f32 	%f157, [%rd20];
$L__BB2_6:
	shl.b32 	%r30, %r2, 6;
	mov.u32 	%r31, _ZZ25calculateSimilarityMatrixPfS_S_iiS_S_E2Ns;
	add.s32 	%r32, %r31, %r30;
	add.s32 	%r34, %r32, %r27;
	st.shared.f32 	[%r34], %f157;
	bar.sync 	0;
	@%p13 bra 	$L__BB2_10;
	ld.shared.f32 	%f8, [%r5];
	setp.leu.f32 	%p14, %f8, 0f00000000;
	@%p14 bra 	$L__BB2_10;
	ld.shared.f32 	%f9, [%r7];
	setp.leu.f32 	%p15, %f9, 0f00000000;
	@%p15 bra 	$L__BB2_10;
	ld.global.f32 	%f86, [%rd2];
	sub.f32 	%f87, %f8, %f86;
	ld.global.f32 	%f88, [%rd3];
	sub.f32 	%f89, %f9, %f88;
	fma.rn.f32 	%f159, %f87, %f89, %f159;
$L__BB2_10:
	@%p13 bra 	$L__BB2_14;
	ld.shared.f32 	%f12, [%r5+4];
	setp.leu.f32 	%p17, %f12, 0f00000000;
	@%p17 bra 	$L__BB2_14;
	ld.shared.f32 	%f13, [%r7+64];
	setp.leu.f32 	%p18, %f13, 0f00000000;
	@%p18 bra 	$L__BB2_14;
	ld.global.f32 	%f90, [%rd2];
	sub.f32 	%f91, %f12, %f90;
	ld.global.f32 	%f92, [%rd3];
	sub.f32 	%f93, %f13, %f92;
	fma.rn.f32 	%f159, %f91, %f93, %f159;
$L__BB2_14:
	@%p13 bra 	$L__BB2_18;
	ld.shared.f32 	%f16, [%r5+8];
	setp.leu.f32 	%p20, %f16, 0f00000000;
	@%p20 bra 	$L__BB2_18;
	ld.shared.f32 	%f17, [%r7+128];
	setp.leu.f32 	%p21, %f17, 0f00000000;
	@%p21 bra 	$L__BB2_18;
	ld.global.f32 	%f94, [%rd2];
	sub.f32 	%f95, %f16, %f94;
	ld.global.f32 	%f96, [%rd3];
	sub.f32 	%f97, %f17, %f96;
	fma.rn.f32 	%f159, %f95, %f97, %f159;
$L__BB2_18:
	@%p13 bra 	$L__BB2_22;
	ld.shared.f32 	%f20, [%r5+12];
	setp.leu.f32 	%p23, %f20, 0f00000000;
	@%p23 bra 	$L__BB2_22;
	ld.shared.f32 	%f21, [%r7+192];
	setp.leu.f32 	%p24, %f21, 0f00000000;
	@%p24 bra 	$L__BB2_22;
	ld.global.f32 	%f98, [%rd2];
	sub.f32 	%f99, %f20, %f98;
	ld.global.f32 	%f100, [%rd3];
	sub.f32 	%f101, %f21, %f100;
	fma.rn.f32 	%f159, %f99, %f101, %f159;
$L__BB2_22:
	@%p13 bra 	$L__BB2_26;
	ld.shared.f32 	%f24, [%r5+16];
	setp.leu.f32 	%p26, %f24, 0f00000000;
	@%p26 bra 	$L__BB2_26;
	ld.shared.f32 	%f25, [%r7+256];
	setp.leu.f32 	%p27, %f25, 0f00000000;
	@%p27 bra 	$L__BB2_26;
	ld.global.f32 	%f102, [%rd2];
	sub.f32 	%f103, %f24, %f102;
	ld.global.f32 	%f104, [%rd3];
	sub.f32 	%f105, %f25, %f104;
	fma.rn.f32 	%f159, %f103, %f105, %f159;
$L__BB2_26:
	@%p13 bra 	$L__BB2_30;
	ld.shared.f32 	%f28, [%r5+20];
	setp.leu.f32 	%p29, %f28, 0f00000000;
	@%p29 bra 	$L__BB2_30;
	ld.shared.f32 	%f29, [%r7+320];
	setp.leu.f32 	%p30, %f29, 0f00000000;
	@%p30 bra 	$L__BB2_30;
	ld.global.f32 	%f106, [%rd2];
	sub.f32 	%f107, %f28, %f106;
	ld.global.f32 	%f108, [%rd3];
	sub.f32 	%f109, %f29, %f108;
	fma.rn.f32 	%f159, %f107, %f109, %f159;
$L__BB2_30:
	@%p13 bra 	$L__BB2_34;
	ld.shared.f32 	%f32, [%r5+24];
	setp.leu.f32 	%p32, %f32, 0f00000000;
	@%p32 bra 	$L__BB2_34;
	ld.shared.f32 	%f33, [%r7+384];
	setp.leu.f32 	%p33, %f33, 0f00000000;
	@%p33 bra 	$L__BB2_34;
	ld.global.f32 	%f110, [%rd2];
	sub.f32 	%f111, %f32, %f110;
	ld.global.f32 	%f112, [%rd3];
	sub.f32 	%f113, %f33, %f112;
	fma.rn.f32 	%f159, %f111, %f113, %f159;
$L__BB2_34:
	@%p13 bra 	$L__BB2_38;
	ld.shared.f32 	%f36, [%r5+28];
	setp.leu.f32 	%p35, %f36, 0f00000000;
	@%p35 bra 	$L__BB2_38;
	ld.shared.f32 	%f37, [%r7+448];
	setp.leu.f32 	%p36, %f37, 0f00000000;
	@%p36 bra 	$L__BB2_38;
	ld.global.f32 	%f114, [%rd2];
	sub.f32 	%f115, %f36, %f114;
	ld.global.f32 	%f116, [%rd3];
	sub.f32 	%f117, %f37, %f116;
	fma.rn.f32 	%f159, %f115, %f117, %f159;
$L__BB2_38:
	@%p13 bra 	$L__BB2_42;
	ld.shared.f32 	%f40, [%r5+32];
	setp.leu.f32 	%p38, %f40, 0f00000000;
	@%p38 bra 	$L__BB2_42;
	ld.shared.f32 	%f41, [%r7+512];
	setp.leu.f32 	%p39, %f41, 0f00000000;
	@%p39 bra 	$L__BB2_42;
	ld.global.f32 	%f118, [%rd2];
	sub.f32 	%f119, %f40, %f118;
	ld.global.f32 	%f120, [%rd3];
	sub.f32 	%f121, %f41, %f120;
	fma.rn.f32 	%f159, %f119, %f121, %f159;
$L__BB2_42:
	@%p13 bra 	$L__BB2_46;
	ld.shared.f32 	%f44, [%r5+36];
	setp.leu.f32 	%p41, %f44, 0f00000000;
	@%p41 bra 	$L__BB2_46;
	ld.shared.f32 	%f45, [%r7+576];
	setp.leu.f32 	%p42, %f45, 0f00000000;
	@%p42 bra 	$L__BB2_46;
	ld.global.f32 	%f122, [%rd2];
	sub.f32 	%f123, %f44, %f122;
	ld.global.f32 	%f124, [%rd3];
	sub.f32 	%f125, %f45, %f124;
	fma.rn.f32 	%f159, %f123, %f125, %f159;
$L__BB2_46:
	@%p13 bra 	$L__BB2_50;
	ld.shared.f32 	%f48, [%r5+40];
	setp.leu.f32 	%p44, %f48, 0f00000000;
	@%p44 bra 	$L__BB2_50;
	ld.shared.f32 	%f49, [%r7+640];
	setp.leu.f32 	%p45, %f49, 0f00000000;
	@%p45 bra 	$L__BB2_50;
	ld.global.f32 	%f126, [%rd2];
	sub.f32 	%f127, %f48, %f126;
	ld.global.f32 	%f128, [%rd3];
	sub.f32 	%f129, %f49, %f128;
	fma.rn.f32 	%f159, %f127, %f129, %f159;
$L__BB2_50:
	@%p13 bra 	$L__BB2_54;
	ld.shared.f32 	%f52, [%r5+44];
	setp.leu.f32 	%p47, %f52, 0f00000000;
	@%p47 bra 	$L__BB2_54;
	ld.shared.f32 	%f53, [%r7+704];
	setp.leu.f32 	%p48, %f53, 0f00000000;
	@%p48 bra 	$L__BB2_54;
	ld.global.f32 	%f130, [%rd2];
	sub.f32 	%f131, %f52, %f130;
	ld.global.f32 	%f132, [%rd3];
	sub.f32 	%f133, %f53, %f132;
	fma.rn.f32 	%f159, %f131, %f133, %f159;
$L__BB2_54:
	@%p13 bra 	$L__BB2_58;
	ld.shared.f32 	%f56, [%r5+48];
	setp.leu.f32 	%p50, %f56, 0f00000000;
	@%p50 bra 	$L__BB2_58;
	ld.shared.f32 	%f57, [%r7+768];
	setp.leu.f32 	%p51, %f57, 0f00000000;
	@%p51 bra 	$L__BB2_58;
	ld.global.f32 	%f134, [%rd2];
	sub.f32 	%f135, %f56, %f134;
	ld.global.f32 	%f136, [%rd3];
	sub.f32 	%f137, %f57, %f136;
	fma.rn.f32 	%f159, %f135, %f137, %f159;
$L__BB2_58:
	@%p13 bra 	$L__BB2_62;
	ld.shared.f32 	%f60, [%r5+52];
	setp.leu.f32 	%p53, %f60, 0f00000000;
	@%p53 bra 	$L__BB2_62;
	ld.shared.f32 	%f61, [%r7+832];
	setp.leu.f32 	%p54, %f61, 0f00000000;
	@%p54 bra 	$L__BB2_62;
	ld.global.f32 	%f138, [%rd2];
	sub.f32 	%f139, %f60, %f138;
	ld.global.f32 	%f140, [%rd3];
	sub.f32 	%f141, %f61, %f140;
	fma.rn.f32 	%f159, %f139, %f141, %f159;
$L__BB2_62:
	@%p13 bra 	$L__BB2_66;
	ld.shared.f32 	%f64, [%r5+56];
	setp.leu.f32 	%p56, %f64, 0f00000000;
	@%p56 bra 	$L__BB2_66;
	ld.shared.f32 	%f65, [%r7+896];
	setp.leu.f32 	%p57, %f65, 0f00000000;
	@%p57 bra 	$L__BB2_66;
	ld.global.f32 	%f142, [%rd2];
	sub.f32 	%f143, %f64, %f142;
	ld.global.f32 	%f144, [%rd3];
	sub.f32 	%f145, %f65, %f144;
	fma.rn.f32 	%f159, %f143, %f145, %f159;
$L__BB2_66:
	@%p13 bra 	$L__BB2_70;
	ld.shared.f32 	%f68, [%r5+60];
	setp.leu.f32 	%p59, %f68, 0f00000000;
	@%p59 bra 	$L__BB2_70;
	ld.shared.f32 	%f69, [%r7+960];
	setp.leu.f32 	%p60, %f69, 0f00000000;
	@%p60 bra 	$L__BB2_70;
	ld.global.f32 	%f146, [%rd2];
	sub.f32 	%f147, %f68, %f146;
	ld.global.f32 	%f148, [%rd3];
	sub.f32 	%f149, %f69, %f148;
	fma.rn.f32 	%f159, %f147, %f149, %f159;
$L__BB2_70:
	bar.sync 	0;
	@%p61 bra 	$L__BB2_74;
	ld.global.f32 	%f72, [%rd4];
	setp.leu.f32 	%p62, %f72, 0f00000000;
	@%p62 bra 	$L__BB2_74;
	ld.global.f32 	%f73, [%rd5];
	setp.leu.f32 	%p63, %f73, 0f00000000;
	@%p63 bra 	$L__BB2_74;
	sqrt.rn.f32 	%f150, %f72;
	sqrt.rn.f32 	%f151, %f73;
	mul.f32 	%f154, %f150, %f151;
$L__BB2_74:
	bar.sync 	0;
	add.s32 	%r40, %r40, 1;
	cvt.rn.f32.u32 	%f152, %r40;
	setp.gt.f32 	%p64, %f1, %f152;
	@%p64 bra 	$L__BB2_2;
$L__BB2_75:
	max.s32 	%r36, %r3, %r4;
	setp.ge.s32 	%p65, %r36, %r14;
	@%p65 bra 	$L__BB2_79;
	setp.leu.f32 	%p66, %f154, 0f00000000;
	@%p66 bra 	$L__BB2_78;
	div.rn.f32 	%f153, %f159, %f154;
	mad.lo.s32 	%r39, %r14, %r3, %r4;
	mul.wide.u32 	%rd23, %r39, 4;
	add.s64 	%rd24, %rd1, %rd23;
	st.global.f32 	[%rd24], %f153;
	bra.uni 	$L__BB2_79;
$L__BB2_78:
	mad.lo.s32 	%r37, %r14, %r3, %r4;
	mul.wide.u32 	%rd21, %r37, 4;
	add.s64 	%rd22, %rd1, %rd21;
	mov.b32 	%r38, 0;
	st.global.u32 	[%rd22], %r38;
$L__BB2_79:
	ret;

}


// ===== COMPILED SASS (sm_100) =====

	.target	sm_100

	.elftype	@"ET_EXEC"


//--------------------- .note.nv.tkinfo           --------------------------
	.section	.note.nv.tkinfo,"",@"SHT_NOTE"
	.sectionflags	@"SHF_NOTE_NV_TKINFO"
	.tkinfo
        /*0018*/ 	.word	0x00000002
        /*0030*/ 	.string	""
        /*0030*/ 	.string	"ptxas"
        /*0030*/ 	.string	"Cuda compilation tools, release 13.0, V13.0.88"
        /*0030*/ 	.string	"Build cuda_13.0.r13.0/compiler.36424714_0"
        /*0030*/ 	.string	"-arch sm_100 -m 64 "



//--------------------- .note.nv.cuinfo           --------------------------
	.section	.note.nv.cuinfo,"",@"SHT_NOTE"
	.sectionflags	@"SHF_NOTE_NV_CUINFO"
        /*0018*/ 	.short	0x0002
        /*001a*/ 	.short	0x0064
        /*001c*/ 	.short	0x0082
	.zero		2


//--------------------- .nv.info                  --------------------------
	.section	.nv.info,"",@"SHT_CUDA_INFO"
	.align	4


	//----- nvinfo : EIATTR_REGCOUNT
	.align		4
        /*0000*/ 	.byte	0x04, 0x2f
        /*0002*/ 	.short	(.L_1 - .L_0)
	.align		4
.L_0:
        /*0004*/ 	.word	index@(_Z31calculateSimilarityMatrixGlobalPfS_iiS_S_)
        /*0008*/ 	.word	0x0000001a


	//----- nvinfo : EIATTR_FRAME_SIZE
	.align		4
.L_1:
        /*000c*/ 	.byte	0x04, 0x11
        /*000e*/ 	.short	(.L_3 - .L_2)
	.align		4
.L_2:
        /*0010*/ 	.word	index@($__internal_5_$__cuda_sm3x_div_rn_noftz_f32_slowpath)
        /*0014*/ 	.word	0x00000000


	//----- nvinfo : EIATTR_FRAME_SIZE
	.align		4
.L_3:
        /*0018*/ 	.byte	0x04, 0x11
        /*001a*/ 	.short	(.L_5 - .L_4)
	.align		4
.L_4:
        /*001c*/ 	.word	index@($__internal_4_$__cuda_sm20_sqrt_rn_f32_slowpath)
        /*0020*/ 	.word	0x00000000


	//----- nvinfo : EIATTR_FRAME_SIZE
	.align		4
.L_5:
        /*0024*/ 	.byte	0x04, 0x11
        /*0026*/ 	.short	(.L_7 - .L_6)
	.align		4
.L_6:
        /*0028*/ 	.word	index@(_Z31calculateSimilarityMatrixGlobalPfS_iiS_S_)
        /*002c*/ 	.word	0x00000000


	//----- nvinfo : EIATTR_REGCOUNT
	.align		4
.L_7:
        /*0030*/ 	.byte	0x04, 0x2f
        /*0032*/ 	.short	(.L_9 - .L_8)
	.align		4
.L_8:
        /*0034*/ 	.word	index@(_Z36calculateSimilarityMatrixNoTransposePfS_S_iiS_S_)
        /*0038*/ 	.word	0x00000018


	//----- nvinfo : EIATTR_FRAME_SIZE
	.align		4
.L_9:
        /*003c*/ 	.byte	0x04, 0x11
        /*003e*/ 	.short	(.L_11 - .L_10)
	.align		4
.L_10:
        /*0040*/ 	.word	index@($__internal_3_$__cuda_sm3x_div_rn_noftz_f32_slowpath)
        /*0044*/ 	.word	0x00000000


	//----- nvinfo : EIATTR_FRAME_SIZE
	.align		4
.L_11:
        /*0048*/ 	.byte	0x04, 0x11
        /*004a*/ 	.short	(.L_13 - .L_12)
	.align		4
.L_12:
        /*004c*/ 	.word	index@($__internal_2_$__cuda_sm20_sqrt_rn_f32_slowpath)
        /*0050*/ 	.word	0x00000000


	//----- nvinfo : EIATTR_FRAME_SIZE
	.align		4
.L_13:
        /*0054*/ 	.byte	0x04, 0x11
        /*0056*/ 	.short	(.L_15 - .L_14)
	.align		4
.L_14:
        /*0058*/ 	.word	index@(_Z36calculateSimilarityMatrixNoTransposePfS_S_iiS_S_)
        /*005c*/ 	.word	0x00000000


	//----- nvinfo : EIATTR_REGCOUNT
	.align		4
.L_15:
        /*0060*/ 	.byte	0x04, 0x2f
        /*0062*/ 	.short	(.L_17 - .L_16)
	.align		4
.L_16:
        /*0064*/ 	.word	index@(_Z25calculateSimilarityMatrixPfS_S_iiS_S_)
        /*0068*/ 	.word	0x0000001e


	//----- nvinfo : EIATTR_FRAME_SIZE
	.align		4
.L_17:
        /*006c*/ 	.byte	0x04, 0x11
        /*006e*/ 	.short	(.L_19 - .L_18)
	.align		4
.L_18:
        /*0070*/ 	.word	index@($__internal_1_$__cuda_sm3x_div_rn_noftz_f32_slowpath)
        /*0074*/ 	.word	0x00000000


	//----- nvinfo : EIATTR_FRAME_SIZE
	.align		4
.L_19:
        /*0078*/ 	.byte	0x04, 0x11
        /*007a*/ 	.short	(.L_21 - .L_20)
	.align		4
.L_20:
        /*007c*/ 	.word	index@($__internal_0_$__cuda_sm20_sqrt_rn_f32_slowpath)
        /*0080*/ 	.word	0x00000000


	//----- nvinfo : EIATTR_FRAME_SIZE
	.align		4
.L_21:
        /*0084*/ 	.byte	0x04, 0x11
        /*0086*/ 	.short	(.L_23 - .L_22)
	.align		4
.L_22:
        /*0088*/ 	.word	index@(_Z25calculateSimilarityMatrixPfS_S_iiS_S_)
        /*008c*/ 	.word	0x00000000


	//----- nvinfo : EIATTR_MIN_STACK_SIZE
	.align		4
.L_23:
        /*0090*/ 	.byte	0x04, 0x12
        /*0092*/ 	.short	(.L_25 - .L_24)
	.align		4
.L_24:
        /*0094*/ 	.word	index@(_Z25calculateSimilarityMatrixPfS_S_iiS_S_)
        /*0098*/ 	.word	0x00000000


	//----- nvinfo : EIATTR_MIN_STACK_SIZE
	.align		4
.L_25:
        /*009c*/ 	.byte	0x04, 0x12
        /*009e*/ 	.short	(.L_27 - .L_26)
	.align		4
.L_26:
        /*00a0*/ 	.word	index@(_Z36calculateSimilarityMatrixNoTransposePfS_S_iiS_S_)
        /*00a4*/ 	.word	0x00000000


	//----- nvinfo : EIATTR_MIN_STACK_SIZE
	.align		4
.L_27:
        /*00a8*/ 	.byte	0x04, 0x12
        /*00aa*/ 	.short	(.L_29 - .L_28)
	.align		4
.L_28:
        /*00ac*/ 	.word	index@(_Z31calculateSimilarityMatrixGlobalPfS_iiS_S_)
        /*00b0*/ 	.word	0x00000000
.L_29:


//--------------------- .nv.compat                --------------------------
	.section	.nv.compat,"",@"SHT_CUDA_COMPAT_INFO"
	.align	4
        /*0000*/ 	.byte	0x02, 0x09, 0x00, 0x00, 0x02, 0x02, 0x01, 0x00, 0x02, 0x05, 0x05, 0x00, 0x03, 0x07, 0x01, 0x01
        /*0010*/ 	.byte	0x02, 0x03, 0x00, 0x00, 0x02, 0x06, 0x01, 0x00, 0x04, 0x0b, 0x08, 0x00, 0x01, 0x00, 0x00, 0x00
        /*0020*/ 	.byte	0x00, 0x00, 0x00, 0x00


//--------------------- .nv.info._Z25calculateSimilarityMatrixPfS_S_iiS_S_ --------------------------
	.section	.nv.info._Z25calculateSimilarityMatrixPfS_S_iiS_S_,"",@"SHT_CUDA_INFO"
	.sectionflags	@""
	.align	4


	//----- nvinfo : EIATTR_CUDA_API_VERSION
	.align		4
        /*0000*/ 	.byte	0x04, 0x37
        /*0002*/ 	.short	(.L_31 - .L_30)
.L_30:
        /*0004*/ 	.word	0x00000082


	//----- nvinfo : EIATTR_KPARAM_INFO
	.align		4
.L_31:
        /*0008*/ 	.byte	0x04, 0x17
        /*000a*/ 	.short	(.L_33 - .L_32)
.L_32:
        /*000c*/ 	.word	0x00000000
        /*0010*/ 	.short	0x0006
        /*0012*/ 	.short	0x0028
        /*0014*/ 	.byte	0x00, 0xf5, 0x21, 0x00


	//----- nvinfo : EIATTR_KPARAM_INFO
	.align		4
.L_33:
        /*0018*/ 	.byte	0x04, 0x17
        /*001a*/ 	.short	(.L_35 - .L_34)
.L_34:
        /*001c*/ 	.word	0x00000000
        /*0020*/ 	.short	0x0005
        /*0022*/ 	.short	0x0020
        /*0024*/ 	.byte	0x00, 0xf5, 0x21, 0x00


	//----- nvinfo : EIATTR_KPARAM_INFO
	.align		4
.L_35:
        /*0028*/ 	.byte	0x04, 0x17
        /*002a*/ 	.short	(.L_37 - .L_36)
.L_36:
        /*002c*/ 	.word	0x00000000
        /*0030*/ 	.short	0x0004
        /*0032*/ 	.short	0x001c
        /*0034*/ 	.byte	0x00, 0xf0, 0x11, 0x00


	//----- nvinfo : EIATTR_KPARAM_INFO
	.align		4
.L_37:
        /*0038*/ 	.byte	0x04, 0x17
        /*003a*/ 	.short	(.L_39 - .L_38)
.L_38:
        /*003c*/ 	.word	0x00000000
        /*0040*/ 	.short	0x0003
        /*0042*/ 	.short	0x0018
        /*0044*/ 	.byte	0x00, 0xf0, 0x11, 0x00


	//----- nvinfo : EIATTR_KPARAM_INFO
	.align		4
.L_39:
        /*0048*/ 	.byte	0x04, 0x17
        /*004a*/ 	.short	(.L_41 - .L_40)
.L_40:
        /*004c*/ 	.word	0x00000000
        /*0050*/ 	.short	0x0002
        /*0052*/ 	.short	0x0010
        /*0054*/ 	.byte	0x00, 0xf5, 0x21, 0x00


	//----- nvinfo : EIATTR_KPARAM_INFO
	.align		4
.L_41:
        /*0058*/ 	.byte	0x04, 0x17
        /*005a*/ 	.short	(.L_43 - .L_42)
.L_42:
        /*005c*/ 	.word	0x00000000
        /*0060*/ 	.short	0x0001
        /*0062*/ 	.short	0x0008
        /*0064*/ 	.byte	0x00, 0xf5, 0x21, 0x00


	//----- nvinfo : EIATTR_KPARAM_INFO
	.align		4
.L_43:
        /*0068*/ 	.byte	0x04, 0x17
        /*006a*/ 	.short	(.L_45 - .L_44)
.L_44:
        /*006c*/ 	.word	0x00000000
        /*0070*/ 	.short	0x0000
        /*0072*/ 	.short	0x0000
        /*0074*/ 	.byte	0x00, 0xf5, 0x21, 0x00


	//----- nvinfo : EIATTR_SPARSE_MMA_MASK
	.align		4
.L_45:
        /*0078*/ 	.byte	0x03, 0x50
        /*007a*/ 	.short	0x0000


	//----- nvinfo : EIATTR_MAXREG_COUNT
	.align		4
        /*007c*/ 	.byte	0x03, 0x1b
        /*007e*/ 	.short	0x00ff


	//----- nvinfo : EIATTR_NUM_BARRIERS
	.align		4
        /*0080*/ 	.byte	0x02, 0x4c
        /*0082*/ 	.byte	0x01
	.zero		1


	//----- nvinfo : EIATTR_MERCURY_ISA_VERSION
	.align		4
        /*0084*/ 	.byte	0x03, 0x5f
        /*0086*/ 	.short	0x0101


	//----- nvinfo : EIATTR_VRC_CTA_INIT_COUNT
	.align		4
        /*0088*/ 	.byte	0x02, 0x4a
	.zero		1
	.zero		1


	//----- nvinfo : EIATTR_EXIT_INSTR_OFFSETS
	.align		4
        /*008c*/ 	.byte	0x04, 0x1c
        /*008e*/ 	.short	(.L_47 - .L_46)


	//   ....[0]....
.L_46:
        /*0090*/ 	.word	0x000014e0


	//   ....[1]....
        /*0094*/ 	.word	0x00001640


	//   ....[2]....
        /*0098*/ 	.word	0x00001690


	//----- nvinfo : EIATTR_CRS_STACK_SIZE
	.align		4
.L_47:
        /*009c*/ 	.byte	0x04, 0x1e
        /*009e*/ 	.short	(.L_49 - .L_48)
.L_48:
        /*00a0*/ 	.word	0x00000000


	//----- nvinfo : EIATTR_CBANK_PARAM_SIZE
	.align		4
.L_49:
        /*00a4*/ 	.byte	0x03, 0x19
        /*00a6*/ 	.short	0x0030


	//----- nvinfo : EIATTR_PARAM_CBANK
	.align		4
        /*00a8*/ 	.byte	0x04, 0x0a
        /*00aa*/ 	.short	(.L_51 - .L_50)
	.align		4
.L_50:
        /*00ac*/ 	.word	index@(.nv.constant0._Z25calculateSimilarityMatrixPfS_S_iiS_S_)
        /*00b0*/ 	.short	0x0380
        /*00b2*/ 	.short	0x0030


	//----- nvinfo : EIATTR_SW_WAR
	.align		4
.L_51:
        /*00b4*/ 	.byte	0x04, 0x36
        /*00b6*/ 	.short	(.L_53 - .L_52)
.L_52:
        /*00b8*/ 	.word	0x00000008
.L_53:


//--------------------- .nv.info._Z36calculateSimilarityMatrixNoTransposePfS_S_iiS_S_ --------------------------
	.section	.nv.info._Z36calculateSimilarityMatrixNoTransposePfS_S_iiS_S_,"",@"SHT_CUDA_INFO"
	.sectionflags	@""
	.align	4


	//----- nvinfo : EIATTR_CUDA_API_VERSION
	.align		4
        /*0000*/ 	.byte	0x04, 0x37
        /*0002*/ 	.short	(.L_55 - .L_54)
.L_54:
        /*0004*/ 	.word	0x00000082


	//----- nvinfo : EIATTR_KPARAM_INFO
	.align		4
.L_55:
        /*0008*/ 	.byte	0x04, 0x17
        /*000a*/ 	.short	(.L_57 - .L_56)
.L_56:
        /*000c*/ 	.word	0x00000000
        /*0010*/ 	.short	0x0006
        /*0012*/ 	.short	0x0028
        /*0014*/ 	.byte	0x00, 0xf5, 0x21, 0x00


	//----- nvinfo : EIATTR_KPARAM_INFO
	.align		4
.L_57:
        /*0018*/ 	.byte	0x04, 0x17
        /*001a*/ 	.short	(.L_59 - .L_58)
.L_58:
        /*001c*/ 	.word	0x00000000
        /*0020*/ 	.short	0x0005
        /*0022*/ 	.short	0x0020
        /*0024*/ 	.byte	0x00, 0xf5, 0x21, 0x00


	//----- nvinfo : EIATTR_KPARAM_INFO
	.align		4
.L_59:
        /*0028*/ 	.byte	0x04, 0x17
        /*002a*/ 	.short	(.L_61 - .L_60)
.L_60:
        /*002c*/ 	.word	0x00000000
        /*0030*/ 	.short	0x0004
        /*0032*/ 	.short	0x001c
        /*0034*/ 	.byte	0x00, 0xf0, 0x11, 0x00


	//----- nvinfo : EIATTR_KPARAM_INFO
	.align		4
.L_61:
        /*0038*/ 	.byte	0x04, 0x17
        /*003a*/ 	.short	(.L_63 - .L_62)
.L_62:
        /*003c*/ 	.word	0x00000000
        /*0040*/ 	.short	0x0003
        /*0042*/ 	.short	0x0018
        /*0044*/ 	.byte	0x00, 0xf0, 0x11, 0x00


	//----- nvinfo : EIATTR_KPARAM_INFO
	.align		4
.L_63:
        /*0048*/ 	.byte	0x04, 0x17
        /*004a*/ 	.short	(.L_65 - .L_64)
.L_64:
        /*004c*/ 	.word	0x00000000
        /*0050*/ 	.short	0x0002
        /*0052*/ 	.short	0x0010
        /*0054*/ 	.byte	0x00, 0xf5, 0x21, 0x00


	//----- nvinfo : EIATTR_KPARAM_INFO
	.align		4
.L_65:
        /*0058*/ 	.byte	0x04, 0x17
        /*005a*/ 	.short	(.L_67 - .L_66)
.L_66:
        /*005c*/ 	.word	0x00000000
        /*0060*/ 	.short	0x0001
        /*0062*/ 	.short	0x0008
        /*0064*/ 	.byte	0x00, 0xf5, 0x21, 0x00


	//----- nvinfo : EIATTR_KPARAM_INFO
	.align		4
.L_67:
        /*0068*/ 	.byte	0x04, 0x17
        /*006a*/ 	.short	(.L_69 - .L_68)
.L_68:
        /*006c*/ 	.word	0x00000000
        /*0070*/ 	.short	0x0000
        /*0072*/ 	.short	0x0000
        /*0074*/ 	.byte	0x00, 0xf5, 0x21, 0x00


	//----- nvinfo : EIATTR_SPARSE_MMA_MASK
	.align		4
.L_69:
        /*0078*/ 	.byte	0x03, 0x50
        /*007a*/ 	.short	0x0000


	//----- nvinfo : EIATTR_MAXREG_COUNT
	.align		4
        /*007c*/ 	.byte	0x03, 0x1b
        /*007e*/ 	.short	0x00ff


	//----- nvinfo : EIATTR_NUM_BARRIERS
	.align		4
        /*0080*/ 	.byte	0x02, 0x4c
        /*0082*/ 	.byte	0x01
	.zero		1


	//----- nvinfo : EIATTR_MERCURY_ISA_VERSION
	.align		4
        /*0084*/ 	.byte	0x03, 0x5f
        /*0086*/ 	.short	0x0101


	//----- nvinfo : EIATTR_VRC_CTA_INIT_COUNT
	.align		4
        /*0088*/ 	.byte	0x02, 0x4a
	.zero		1
	.zero		1


	//----- nvinfo : EIATTR_EXIT_INSTR_OFFSETS
	.align		4
        /*008c*/ 	.byte	0x04, 0x1c
        /*008e*/ 	.short	(.L_71 - .L_70)


	//   ....[0]....
.L_70:
        /*0090*/ 	.word	0x00000580


	//   ....[1]....
        /*0094*/ 	.word	0x000006d0


	//   ....[2]....
        /*0098*/ 	.word	0x00000720


	//----- nvinfo : EIATTR_CRS_STACK_SIZE
	.align		4
.L_71:
        /*009c*/ 	.byte	0x04, 0x1e
        /*009e*/ 	.short	(.L_73 - .L_72)
.L_72:
        /*00a0*/ 	.word	0x00000000


	//----- nvinfo : EIATTR_CBANK_PARAM_SIZE
	.align		4
.L_73:
        /*00a4*/ 	.byte	0x03, 0x19
        /*00a6*/ 	.short	0x0030


	//----- nvinfo : EIATTR_PARAM_CBANK
	.align		4
        /*00a8*/ 	.byte	0x04, 0x0a
        /*00aa*/ 	.short	(.L_75 - .L_74)
	.align		4
.L_74:
        /*00ac*/ 	.word	index@(.nv.constant0._Z36calculateSimilarityMatrixNoTransposePfS_S_iiS_S_)
        /*00b0*/ 	.short	0x0380
        /*00b2*/ 	.short	0x0030


	//----- nvinfo : EIATTR_SW_WAR
	.align		4
.L_75:
        /*00b4*/ 	.byte	0x04, 0x36
        /*00b6*/ 	.short	(.L_77 - .L_76)
.L_76:
        /*00b8*/ 	.word	0x00000008
.L_77:


//--------------------- .nv.info._Z31calculateSimilarityMatrixGlobalPfS_iiS_S_ --------------------------
	.section	.nv.info._Z31calculateSimilarityMatrixGlobalPfS_iiS_S_,"",@"SHT_CUDA_INFO"
	.sectionflags	@""
	.align	4


	//----- nvinfo : EIATTR_CUDA_API_VERSION
	.align		4
        /*0000*/ 	.byte	0x04, 0x37
        /*0002*/ 	.short	(.L_79 - .L_78)
.L_78:
        /*0004*/ 	.word	0x00000082


	//----- nvinfo : EIATTR_KPARAM_INFO
	.align		4
.L_79:
        /*0008*/ 	.byte	0x04, 0x17
        /*000a*/ 	.short	(.L_81 - .L_80)
.L_80:
        /*000c*/ 	.word	0x00000000
        /*0010*/ 	.short	0x0005
        /*0012*/ 	.short	0x0020
        /*0014*/ 	.byte	0x00, 0xf5, 0x21, 0x00


	//----- nvinfo : EIATTR_KPARAM_INFO
	.align		4
.L_81:
        /*0018*/ 	.byte	0x04, 0x17
        /*001a*/ 	.short	(.L_83 - .L_82)
.L_82:
        /*001c*/ 	.word	0x00000000
        /*0020*/ 	.short	0x0004
        /*0022*/ 	.short	0x0018
        /*0024*/ 	.byte	0x00, 0xf5, 0x21, 0x00


	//----- nvinfo : EIATTR_KPARAM_INFO
	.align		4
.L_83:
        /*0028*/ 	.byte	0x04, 0x17
        /*002a*/ 	.short	(.L_85 - .L_84)
.L_84:
        /*002c*/ 	.word	0x00000000
        /*0030*/ 	.short	0x0003
        /*0032*/ 	.short	0x0014
        /*0034*/ 	.byte	0x00, 0xf0, 0x11, 0x00


	//----- nvinfo : EIATTR_KPARAM_INFO
	.align		4
.L_85:
        /*0038*/ 	.byte	0x04, 0x17
        /*003a*/ 	.short	(.L_87 - .L_86)
.L_86:
        /*003c*/ 	.word	0x00000000
        /*0040*/ 	.short	0x0002
        /*0042*/ 	.short	0x0010
        /*0044*/ 	.byte	0x00, 0xf0, 0x11, 0x00


	//----- nvinfo : EIATTR_KPARAM_INFO
	.align		4
.L_87:
        /*0048*/ 	.byte	0x04, 0x17
        /*004a*/ 	.short	(.L_89 - .L_88)
.L_88:
        /*004c*/ 	.word	0x00000000
        /*0050*/ 	.short	0x0001
        /*0052*/ 	.short	0x0008
        /*0054*/ 	.byte	0x00, 0xf5, 0x21, 0x00


	//----- nvinfo : EIATTR_KPARAM_INFO
	.align		4
.L_89:
        /*0058*/ 	.byte	0x04, 0x17
        /*005a*/ 	.short	(.L_91 - .L_90)
.L_90:
        /*005c*/ 	.word	0x00000000
        /*0060*/ 	.short	0x0000
        /*0062*/ 	.short	0x0000
        /*0064*/ 	.byte	0x00, 0xf5, 0x21, 0x00


	//----- nvinfo : EIATTR_SPARSE_MMA_MASK
	.align		4
.L_91:
        /*0068*/ 	.byte	0x03, 0x50
        /*006a*/ 	.short	0x0000


	//----- nvinfo : EIATTR_MAXREG_COUNT
	.align		4
        /*006c*/ 	.byte	0x03, 0x1b
        /*006e*/ 	.short	0x00ff


	//----- nvinfo : EIATTR_MERCURY_ISA_VERSION
	.align		4
        /*0070*/ 	.byte	0x03, 0x5f
        /*0072*/ 	.short	0x0101


	//----- nvinfo : EIATTR_VRC_CTA_INIT_COUNT
	.align		4
        /*0074*/ 	.byte	0x02, 0x4a
	.zero		1
	.zero		1


	//----- nvinfo : EIATTR_EXIT_INSTR_OFFSETS
	.align		4
        /*0078*/ 	.byte	0x04, 0x1c
        /*007a*/ 	.short	(.L_93 - .L_92)


	//   ....[0]....
.L_92:
        /*007c*/ 	.word	0x00000840


	//   ....[1]....
        /*0080*/ 	.word	0x00000c10


	//   ....[2]....
        /*0084*/ 	.word	0x00000c80


	//----- nvinfo : EIATTR_CRS_STACK_SIZE
	.align		4
.L_93:
        /*0088*/ 	.byte	0x04, 0x1e
        /*008a*/ 	.short	(.L_95 - .L_94)
.L_94:
        /*008c*/ 	.word	0x00000000


	//----- nvinfo : EIATTR_CBANK_PARAM_SIZE
	.align		4
.L_95:
        /*0090*/ 	.byte	0x03, 0x19
        /*0092*/ 	.short	0x0028


	//----- nvinfo : EIATTR_PARAM_CBANK
	.align		4
        /*0094*/ 	.byte	0x04, 0x0a
        /*0096*/ 	.short	(.L_97 - .L_96)
	.align		4
.L_96:
        /*0098*/ 	.word	index@(.nv.constant0._Z31calculateSimilarityMatrixGlobalPfS_iiS_S_)
        /*009c*/ 	.short	0x0380
        /*009e*/ 	.short	0x0028


	//----- nvinfo : EIATTR_SW_WAR
	.align		4
.L_97:
        /*00a0*/ 	.byte	0x04, 0x36
        /*00a2*/ 	.short	(.L_99 - .L_98)
.L_98:
        /*00a4*/ 	.word	0x00000008
.L_99:


//--------------------- .nv.callgraph             --------------------------
	.section	.nv.callgraph,"",@"SHT_CUDA_CALLGRAPH"
	.align	4
	.sectionentsize	8
	.align		4
        /*0000*/ 	.word	0x00000000
	.align		4
        /*0004*/ 	.word	0xffffffff
	.align		4
        /*0008*/ 	.word	0x00000000
	.align		4
        /*000c*/ 	.word	0xfffffffe
	.align		4
        /*0010*/ 	.word	0x00000000
	.align		4
        /*0014*/ 	.word	0xfffffffd
	.align		4
        /*0018*/ 	.word	0x00000000
	.align		4
        /*001c*/ 	.word	0xfffffffc


//--------------------- .text._Z25calculateSimilarityMatrixPfS_S_iiS_S_ --------------------------
	.section	.text._Z25calculateSimilarityMatrixPfS_S_iiS_S_,"ax",@progbits
	.align	128
        .global         _Z25calculateSimilarityMatrixPfS_S_iiS_S_
        .type           _Z25calculateSimilarityMatrixPfS_S_iiS_S_,@function
        .size           _Z25calculateSimilarityMatrixPfS_S_iiS_S_,(.L_x_123 - _Z25calculateSimilarityMatrixPfS_S_iiS_S_)
        .other          _Z25calculateSimilarityMatrixPfS_S_iiS_S_,@"STO_CUDA_ENTRY STV_DEFAULT"
_Z25calculateSimilarityMatrixPfS_S_iiS_S_:
.text._Z25calculateSimilarityMatrixPfS_S_iiS_S_:
[----:B------:R-:W-:Y:S01]  /*0000*/  LDC R1, c[0x0][0x37c] ;  /* 0x0000df00ff017b82 */ /* 0x000fe20000000800 */
[----:B------:R-:W0:Y:S01]  /*0010*/  LDCU UR4, c[0x0][0x398] ;  /* 0x00007300ff0477ac */ /* 0x000e220008000800 */
[----:B------:R-:W1:Y:S01]  /*0020*/  S2R R14, SR_TID.Y ;  /* 0x00000000000e7919 */ /* 0x000e620000002200 */
[----:B------:R-:W-:Y:S01]  /*0030*/  IMAD.MOV.U32 R15, RZ, RZ, RZ ;  /* 0x000000ffff0f7224 */ /* 0x000fe200078e00ff */
[----:B------:R-:W2:Y:S01]  /*0040*/  LDCU.64 UR8, c[0x0][0x358] ;  /* 0x00006b00ff0877ac */ /* 0x000ea20008000a00 */
[----:B------:R-:W1:Y:S01]  /*0050*/  S2R R13, SR_CTAID.Y ;  /* 0x00000000000d7919 */ /* 0x000e620000002600 */
[----:B------:R-:W3:Y:S01]  /*0060*/  S2R R16, SR_TID.X ;  /* 0x0000000000107919 */ /* 0x000ee20000002100 */
[----:B------:R-:W3:Y:S01]  /*0070*/  S2R R3, SR_CTAID.X ;  /* 0x0000000000037919 */ /* 0x000ee20000002500 */
[----:B0-----:R-:W-:-:S05]  /*0080*/  I2FP.F32.S32 R0, UR4 ;  /* 0x0000000400007c45 */ /* 0x001fca0008201400 */
[----:B------:R-:W-:-:S04]  /*0090*/  FMUL R0, R0, 0.0625 ;  /* 0x3d80000000007820 */ /* 0x000fc80000400000 */
[----:B------:R-:W0:Y:S01]  /*00a0*/  FRND.CEIL R17, R0 ;  /* 0x0000000000117307 */ /* 0x000e220000209000 */
[----:B-1----:R-:W-:Y:S01]  /*00b0*/  IMAD R13, R13, 0x10, R14 ;  /* 0x000000100d0d7824 */ /* 0x002fe200078e020e */
[----:B0-----:R-:W-:Y:S02]  /*00c0*/  FSETP.GT.AND P0, PT, R17, RZ, PT ;  /* 0x000000ff1100720b */ /* 0x001fe40003f04000 */
[----:B---3--:R-:W-:-:S11]  /*00d0*/  LEA R12, R3, R16, 0x4 ;  /* 0x00000010030c7211 */ /* 0x008fd600078e20ff */
[----:B--2---:R-:W-:Y:S05]  /*00e0*/  @!P0 BRA `(.L_x_0) ;  /* 0x0000001000f08947 */ /* 0x004fea0003800000 */
[----:B------:R-:W0:Y:S01]  /*00f0*/  S2UR UR6, SR_CgaCtaId ;  /* 0x00000000000679c3 */ /* 0x000e220000008800 */
[----:B------:R-:W1:Y:S01]  /*0100*/  LDCU UR7, c[0x0][0x39c] ;  /* 0x00007380ff0777ac */ /* 0x000e620008000800 */
[----:B------:R-:W-:Y:S02]  /*0110*/  IMAD.MOV.U32 R15, RZ, RZ, RZ ;  /* 0x000000ffff0f7224 */ /* 0x000fe400078e00ff */
[----:B------:R-:W-:Y:S01]  /*0120*/  IMAD.MOV.U32 R21, RZ, RZ, RZ ;  /* 0x000000ffff157224 */ /* 0x000fe200078e00ff */
[----:B------:R-:W-:Y:S01]  /*0130*/  UMOV UR4, 0x400 ;  /* 0x0000040000047882 */ /* 0x000fe20000000000 */
[----:B------:R-:W2:Y:S02]  /*0140*/  LDCU.64 UR10, c[0x0][0x398] ;  /* 0x00007300ff0a77ac */ /* 0x000ea40008000a00 */
[----:B------:R-:W3:Y:S01]  /*0150*/  LDC.64 R4, c[0x0][0x3a0] ;  /* 0x0000e800ff047b82 */ /* 0x000ee20000000a00 */
[----:B------:R-:W-:-:S07]  /*0160*/  UIADD3 UR5, UPT, UPT, UR4, 0x400, URZ ;  /* 0x0000040004057890 */ /* 0x000fce000fffe0ff */
[----:B------:R-:W4:Y:S01]  /*0170*/  LDC.64 R6, c[0x0][0x3a8] ;  /* 0x0000ea00ff067b82 */ /* 0x000f220000000a00 */
[C---:B-1----:R-:W-:Y:S02]  /*0180*/  ISETP.GE.AND P0, PT, R12.reuse, UR7, PT ;  /* 0x000000070c007c0c */ /* 0x042fe4000bf06270 */
[C---:B------:R-:W-:Y:S02]  /*0190*/  ISETP.GE.AND P1, PT, R13.reuse, UR7, PT ;  /* 0x000000070d007c0c */ /* 0x040fe4000bf26270 */
[----:B------:R-:W-:Y:S01]  /*01a0*/  ISETP.LT.AND P0, PT, R13, UR7, !P0 ;  /* 0x000000070d007c0c */ /* 0x000fe2000c701270 */
[----:B0-----:R-:W-:Y:S01]  /*01b0*/  ULEA UR4, UR6, UR4, 0x18 ;  /* 0x0000000406047291 */ /* 0x001fe2000f8ec0ff */
[----:B------:R-:W-:Y:S01]  /*01c0*/  ISETP.LT.AND P1, PT, R12, UR7, !P1 ;  /* 0x000000070c007c0c */ /* 0x000fe2000cf21270 */
[----:B------:R-:W-:-:S04]  /*01d0*/  ULEA UR5, UR6, UR5, 0x18 ;  /* 0x0000000506057291 */ /* 0x000fc8000f8ec0ff */
[----:B------:R-:W-:Y:S01]  /*01e0*/  LEA R23, R14, UR4, 0x6 ;  /* 0x000000040e177c11 */ /* 0x000fe2000f8e30ff */
[----:B---3--:R-:W-:Y:S01]  /*01f0*/  IMAD.WIDE.U32 R2, R13, 0x4, R4 ;  /* 0x000000040d027825 */ /* 0x008fe200078e0004 */
[----:B------:R-:W-:-:S03]  /*0200*/  LEA R22, R16, UR5, 0x2 ;  /* 0x0000000510167c11 */ /* 0x000fc6000f8e10ff */
[----:B------:R-:W-:-:S04]  /*0210*/  IMAD.WIDE.U32 R4, R12, 0x4, R4 ;  /* 0x000000040c047825 */ /* 0x000fc800078e0004 */
[----:B----4-:R-:W-:-:S04]  /*0220*/  IMAD.WIDE.U32 R18, R13, 0x4, R6 ;  /* 0x000000040d127825 */ /* 0x010fc800078e0006 */
[----:B--2---:R-:W-:-:S07]  /*0230*/  IMAD.WIDE.U32 R6, R12, 0x4, R6 ;  /* 0x000000040c067825 */ /* 0x004fce00078e0006 */
.L_x_41:
[C---:B------:R-:W-:Y:S01]  /*0240*/  LEA R0, R21.reuse, R16, 0x4 ;  /* 0x0000001015007211 */ /* 0x040fe200078e20ff */
[----:B------:R-:W-:Y:S01]  /*0250*/  IMAD R27, R21, 0x10, R14 ;  /* 0x00000010151b7824 */ /* 0x000fe200078e020e */
[----:B------:R-:W-:Y:S01]  /*0260*/  ISETP.GE.AND P2, PT, R12, UR11, PT ;  /* 0x0000000b0c007c0c */ /* 0x000fe2000bf46270 */
[----:B------:R-:W-:Y:S01]  /*0270*/  HFMA2 R24, -RZ, RZ, 0, 0 ;  /* 0x00000000ff187431 */ /* 0x000fe200000001ff */
[----:B------:R-:W-:Y:S02]  /*0280*/  ISETP.GE.AND P3, PT, R0, UR10, PT ;  /* 0x0000000a00007c0c */ /* 0x000fe4000bf66270 */
[----:B------:R-:W-:Y:S02]  /*0290*/  ISETP.GE.U32.OR P2, PT, R27, UR10, P2 ;  /* 0x0000000a1b007c0c */ /* 0x000fe40009746470 */
[----:B------:R-:W-:-:S11]  /*02a0*/  ISETP.GE.OR P3, PT, R13, UR11, P3 ;  /* 0x0000000b0d007c0c */ /* 0x000fd60009f66670 */
[----:B------:R-:W0:Y:S01]  /*02b0*/  @!P2 LDC.64 R10, c[0x0][0x388] ;  /* 0x0000e200ff0aab82 */ /* 0x000e220000000a00 */
[----:B------:R-:W-:Y:S02]  /*02c0*/  @!P2 IMAD R27, R27, UR11, R12 ;  /* 0x0000000b1b1bac24 */ /* 0x000fe4000f8e020c */
[----:B------:R-:W-:Y:S02]  /*02d0*/  @!P3 IMAD R25, R13, UR10, R0 ;  /* 0x0000000a0d19bc24 */ /* 0x000fe4000f8e0200 */
[----:B------:R-:W-:-:S03]  /*02e0*/  IMAD.MOV.U32 R0, RZ, RZ, RZ ;  /* 0x000000ffff007224 */ /* 0x000fc600078e00ff */
[----:B------:R-:W1:Y:S01]  /*02f0*/  @!P3 LDC.64 R8, c[0x0][0x380] ;  /* 0x0000e000ff08bb82 */ /* 0x000e620000000a00 */
[----:B0-----:R-:W-:-:S05]  /*0300*/  @!P2 IMAD.WIDE.U32 R10, R27, 0x4, R10 ;  /* 0x000000041b0aa825 */ /* 0x001fca00078e000a */
[----:B------:R-:W2:Y:S01]  /*0310*/  @!P2 LDG.E R24, desc[UR8][R10.64] ;  /* 0x000000080a18a981 */ /* 0x000ea2000c1e1900 */
[----:B-1----:R-:W-:-:S05]  /*0320*/  @!P3 IMAD.WIDE R8, R25, 0x4, R8 ;  /* 0x000000041908b825 */ /* 0x002fca00078e0208 */
[----:B------:R-:W3:Y:S01]  /*0330*/  @!P3 LDG.E R0, desc[UR8][R8.64] ;  /* 0x000000080800b981 */ /* 0x000ee2000c1e1900 */
[----:B------:R-:W0:Y:S01]  /*0340*/  S2UR UR5, SR_CgaCtaId ;  /* 0x00000000000579c3 */ /* 0x000e220000008800 */
[----:B------:R-:W-:Y:S02]  /*0350*/  UMOV UR4, 0x400 ;  /* 0x0000040000047882 */ /* 0x000fe40000000000 */
[----:B------:R-:W-:Y:S01]  /*0360*/  UIADD3 UR4, UPT, UPT, UR4, 0x400, URZ ;  /* 0x0000040004047890 */ /* 0x000fe2000fffe0ff */
[----:B------:R-:W-:Y:S01]  /*0370*/  IMAD R25, R16, 0x4, R23 ;  /* 0x0000000410197824 */ /* 0x000fe200078e0217 */
[----:B------:R-:W-:Y:S02]  /*0380*/  BSSY.RECONVERGENT B0, `(.L_x_1) ;  /* 0x0000013000007945 */ /* 0x000fe40003800200 */
[----:B0-----:R-:W-:-:S06]  /*0390*/  ULEA UR4, UR5, UR4, 0x18 ;  /* 0x0000000405047291 */ /* 0x001fcc000f8ec0ff */
[----:B------:R-:W-:-:S05]  /*03a0*/  LEA R27, R14, UR4, 0x6 ;  /* 0x000000040e1b7c11 */ /* 0x000fca000f8e30ff */
[----:B------:R-:W-:Y:S01]  /*03b0*/  IMAD R27, R16, 0x4, R27 ;  /* 0x00000004101b7824 */ /* 0x000fe200078e021b */
[----:B---3--:R0:W-:Y:S04]  /*03c0*/  STS [R25], R0 ;  /* 0x0000000019007388 */ /* 0x0081e80000000800 */
[----:B--2---:R0:W-:Y:S01]  /*03d0*/  STS [R27], R24 ;  /* 0x000000181b007388 */ /* 0x0041e20000000800 */
[----:B------:R-:W-:Y:S06]  /*03e0*/  BAR.SYNC.DEFER_BLOCKING 0x0 ;  /* 0x0000000000007b1d */ /* 0x000fec0000010000 */
[----:B------:R-:W-:Y:S05]  /*03f0*/  @!P0 BRA `(.L_x_2) ;  /* 0x00000000002c8947 */ /* 0x000fea0003800000 */
[----:B0-----:R-:W0:Y:S02]  /*0400*/  LDS R0, [R23] ;  /* 0x0000000017007984 */ /* 0x001e240000000800 */
[----:B0-----:R-:W-:-:S13]  /*0410*/  FSETP.GT.AND P2, PT, R0, RZ, PT ;  /* 0x000000ff0000720b */ /* 0x001fda0003f44000 */
[----:B------:R-:W-:Y:S05]  /*0420*/  @!P2 BRA `(.L_x_2) ;  /* 0x000000000020a947 */ /* 0x000fea0003800000 */
[----:B------:R-:W0:Y:S02]  /*0430*/  LDS R8, [R22] ;  /* 0x0000000016087984 */ /* 0x000e240000000800 */
[----:B0-----:R-:W-:-:S13]  /*0440*/  FSETP.GT.AND P2, PT, R8, RZ, PT ;  /* 0x000000ff0800720b */ /* 0x001fda0003f44000 */
[----:B------:R-:W-:Y:S05]  /*0450*/  @!P2 BRA `(.L_x_2) ;  /* 0x000000000014a947 */ /* 0x000fea0003800000 */
[----:B------:R-:W2:Y:S04]  /*0460*/  LDG.E R9, desc[UR8][R2.64] ;  /* 0x0000000802097981 */ /* 0x000ea8000c1e1900 */
[----:B------:R-:W3:Y:S01]  /*0470*/  LDG.E R11, desc[UR8][R4.64] ;  /* 0x00000008040b7981 */ /* 0x000ee2000c1e1900 */
[----:B--2---:R-:W-:Y:S01]  /*0480*/  FADD R0, R0, -R9 ;  /* 0x8000000900007221 */ /* 0x004fe20000000000 */
[----:B---3--:R-:W-:-:S04]  /*0490*/  FADD R11, R8, -R11 ;  /* 0x8000000b080b7221 */ /* 0x008fc80000000000 */
[----:B------:R-:W-:-:S07]  /*04a0*/  FFMA R15, R0, R11, R15 ;  /* 0x0000000b000f7223 */ /* 0x000fce000000000f */
.L_x_2:
[----:B------:R-:W-:Y:S05]  /*04b0*/  BSYNC.RECONVERGENT B0 ;  /* 0x0000000000007941 */ /* 0x000fea0003800200 */
.L_x_1:
[----:B------:R-:W-:Y:S04]  /*04c0*/  BSSY.RECONVERGENT B0, `(.L_x_3) ;  /* 0x000000d000007945 */ /* 0x000fe80003800200 */
[----:B------:R-:W-:Y:S05]  /*04d0*/  @!P0 BRA `(.L_x_4) ;  /* 0x00000000002c8947 */ /* 0x000fea0003800000 */
[----:B------:R-:W1:Y:S02]  /*04e0*/  LDS R8, [R23+0x4] ;  /* 0x0000040017087984 */ /* 0x000e640000000800 */
[----:B-1----:R-:W-:-:S13]  /*04f0*/  FSETP.GT.AND P2, PT, R8, RZ, PT ;  /* 0x000000ff0800720b */ /* 0x002fda0003f44000 */
[----:B------:R-:W-:Y:S05]  /*0500*/  @!P2 BRA `(.L_x_4) ;  /* 0x000000000020a947 */ /* 0x000fea0003800000 */
[----:B0-----:R-:W0:Y:S02]  /*0510*/  LDS R0, [R22+0x40] ;  /* 0x0000400016007984 */ /* 0x001e240000000800 */
[----:B0-----:R-:W-:-:S13]  /*0520*/  FSETP.GT.AND P2, PT, R0, RZ, PT ;  /* 0x000000ff0000720b */ /* 0x001fda0003f44000 */
[----:B------:R-:W-:Y:S05]  /*0530*/  @!P2 BRA `(.L_x_4) ;  /* 0x000000000014a947 */ /* 0x000fea0003800000 */
[----:B------:R-:W2:Y:S04]  /*0540*/  LDG.E R9, desc[UR8][R2.64] ;  /* 0x0000000802097981 */ /* 0x000ea8000c1e1900 */
[----:B------:R-:W3:Y:S01]  /*0550*/  LDG.E R11, desc[UR8][R4.64] ;  /* 0x00000008040b7981 */ /* 0x000ee2000c1e1900 */
[----:B--2---:R-:W-:Y:S01]  /*0560*/  FADD R8, -R9, R8 ;  /* 0x0000000809087221 */ /* 0x004fe20000000100 */
[----:B---3--:R-:W-:-:S04]  /*0570*/  FADD R0, -R11, R0 ;  /* 0x000000000b007221 */ /* 0x008fc80000000100 */
[----:B------:R-:W-:-:S07]  /*0580*/  FFMA R15, R8, R0, R15 ;  /* 0x00000000080f7223 */ /* 0x000fce000000000f */
.L_x_4:
[----:B------:R-:W-:Y:S05]  /*0590*/  BSYNC.RECONVERGENT B0 ;  /* 0x0000000000007941 */ /* 0x000fea0003800200 */
.L_x_3:
        /* <DEDUP_REMOVED lines=13> */
.L_x_6:
[----:B------:R-:W-:Y:S05]  /*0670*/  BSYNC.RECONVERGENT B0 ;  /* 0x0000000000007941 */ /* 0x000fea0003800200 */
.L_x_5:
        /* <DEDUP_REMOVED lines=13> */
.L_x_8:
[----:B------:R-:W-:Y:S05]  /*0750*/  BSYNC.RECONVERGENT B0 ;  /* 0x0000000000007941 */ /* 0x000fea0003800200 */
.L_x_7:
[----:B------:R-:W-:Y:S04]  /*0760*/  BSSY.RECONVERGENT B0, `(.L_x_9) ;  /* 0x000000d000007945 */ /* 0x000fe80003800200 */
[----:B------:R-:W-:Y:S05]  /*0770*/  @!P0 BRA `(.L_x_10) ;  /* 0x00000000002c8947 */ /* 0x000fea0003800000 */
[----:B0-----:R-:W0:Y:S02]  /*0780*/  LDS R0, [R23+0x10] ;  /* 0x0000100017007984 */ /* 0x001e240000000800 */
[----:B0-----:R-:W-:-:S13]  /*0790*/  FSETP.GT.AND P2, PT, R0, RZ, PT ;  /* 0x000000ff0000720b */ /* 0x001fda0003f44000 */
[----:B------:R-:W-:Y:S05]  /*07a0*/  @!P2 BRA `(.L_x_10) ;  /* 0x000000000020a947 */ /* 0x000fea0003800000 */
[----:B------:R-:W0:Y:S02]  /*07b0*/  LDS R8, [R22+0x100] ;  /* 0x0001000016087984 */ /* 0x000e240000000800 */
[----:B0-----:R-:W-:-:S13]  /*07c0*/  FSETP.GT.AND P2, PT, R8, RZ, PT ;  /* 0x000000ff0800720b */ /* 0x001fda0003f44000 */
[----:B------:R-:W-:Y:S05]  /*07d0*/  @!P2 BRA `(.L_x_10) ;  /* 0x000000000014a947 */ /* 0x000fea0003800000 */
[----:B------:R-:W2:Y:S04]  /*07e0*/  LDG.E R9, desc[UR8][R2.64] ;  /* 0x0000000802097981 */ /* 0x000ea8000c1e1900 */
[----:B------:R-:W3:Y:S01]  /*07f0*/  LDG.E R11, desc[UR8][R4.64] ;  /* 0x00000008040b7981 */ /* 0x000ee2000c1e1900 */
[----:B--2---:R-:W-:Y:S01]  /*0800*/  FADD R0, -R9, R0 ;  /* 0x0000000009007221 */ /* 0x004fe20000000100 */
[----:B---3--:R-:W-:-:S04]  /*0810*/  FADD R8, -R11, R8 ;  /* 0x000000080b087221 */ /* 0x008fc80000000100 */
[----:B------:R-:W-:-:S07]  /*0820*/  FFMA R15, R0, R8, R15 ;  /* 0x00000008000f7223 */ /* 0x000fce000000000f */
.L_x_10:
[----:B------:R-:W-:Y:S05]  /*0830*/  BSYNC.RECONVERGENT B0 ;  /* 0x0000000000007941 */ /* 0x000fea0003800200 */
.L_x_9:
        /* <DEDUP_REMOVED lines=13> */
.L_x_12:
[----:B------:R-:W-:Y:S05]  /*0910*/  BSYNC.RECONVERGENT B0 ;  /* 0x0000000000007941 */ /* 0x000fea0003800200 */
.L_x_11:
        /* <DEDUP_REMOVED lines=13> */
.L_x_14:
[----:B------:R-:W-:Y:S05]  /*09f0*/  BSYNC.RECONVERGENT B0 ;  /* 0x0000000000007941 */ /* 0x000fea0003800200 */
.L_x_13:
        /* <DEDUP_REMOVED lines=13> */
.L_x_16:
[----:B------:R-:W-:Y:S05]  /*0ad0*/  BSYNC.RECONVERGENT B0 ;  /* 0x0000000000007941 */ /* 0x000fea0003800200 */
.L_x_15:
        /* <DEDUP_REMOVED lines=13> */
.L_x_18:
[----:B------:R-:W-:Y:S05]  /*0bb0*/  BSYNC.RECONVERGENT B0 ;  /* 0x0000000000007941 */ /* 0x000fea0003800200 */
.L_x_17:
        /* <DEDUP_REMOVED lines=13> */
.L_x_20:
[----:B------:R-:W-:Y:S05]  /*0c90*/  BSYNC.RECONVERGENT B0 ;  /* 0x0000000000007941 */ /* 0x000fea0003800200 */
.L_x_19:
        /* <DEDUP_REMOVED lines=13> */
.L_x_22:
[----:B------:R-:W-:Y:S05]  /*0d70*/  BSYNC.RECONVERGENT B0 ;  /* 0x0000000000007941 */ /* 0x000fea0003800200 */
.L_x_21:
        /* <DEDUP_REMOVED lines=13> */
.L_x_24:
[----:B------:R-:W-:Y:S05]  /*0e50*/  BSYNC.RECONVERGENT B0 ;  /* 0x0000000000007941 */ /* 0x000fea0003800200 */
.L_x_23:
        /* <DEDUP_REMOVED lines=13> */
.L_x_26:
[----:B------:R-:W-:Y:S05]  /*0f30*/  BSYNC.RECONVERGENT B0 ;  /* 0x0000000000007941 */ /* 0x000fea0003800200 */
.L_x_25:
        /* <DEDUP_REMOVED lines=13> */
.L_x_28:
[----:B------:R-:W-:Y:S05]  /*1010*/  BSYNC.RECONVERGENT B0 ;  /* 0x0000000000007941 */ /* 0x000fea0003800200 */
.L_x_27:
        /* <DEDUP_REMOVED lines=13> */
.L_x_30:
[----:B------:R-:W-:Y:S05]  /*10f0*/  BSYNC.RECONVERGENT B0 ;  /* 0x0000000000007941 */ /* 0x000fea0003800200 */
.L_x_29:
        /* <DEDUP_REMOVED lines=13> */
.L_x_32:
[----:B------:R-:W-:Y:S05]  /*11d0*/  BSYNC.RECONVERGENT B0 ;  /* 0x0000000000007941 */ /* 0x000fea0003800200 */
.L_x_31:
[----:B------:R-:W-:Y:S06]  /*11e0*/  BAR.SYNC.DEFER_BLOCKING 0x0 ;  /* 0x0000000000007b1d */ /* 0x000fec0000010000 */
[----:B------:R-:W-:Y:S04]  /*11f0*/  BSSY.RECONVERGENT B0, `(.L_x_33) ;  /* 0x0000026000007945 */ /* 0x000fe80003800200 */
[----:B------:R-:W-:Y:S05]  /*1200*/  @!P1 BRA `(.L_x_34) ;  /* 0x0000000000909947 */ /* 0x000fea0003800000 */
[----:B0-----:R-:W2:Y:S02]  /*1210*/  LDG.E R0, desc[UR8][R18.64] ;  /* 0x0000000812007981 */ /* 0x001ea4000c1e1900 */
[----:B--2---:R-:W-:-:S13]  /*1220*/  FSETP.GT.AND P2, PT, R0, RZ, PT ;  /* 0x000000ff0000720b */ /* 0x004fda0003f44000 */
[----:B------:R-:W-:Y:S05]  /*1230*/  @!P2 BRA `(.L_x_34) ;  /* 0x000000000084a947 */ /* 0x000fea0003800000 */
[----:B------:R-:W2:Y:S02]  /*1240*/  LDG.E R10, desc[UR8][R6.64] ;  /* 0x00000008060a7981 */ /* 0x000ea4000c1e1900 */
[----:B--2---:R-:W-:-:S13]  /*1250*/  FSETP.GT.AND P2, PT, R10, RZ, PT ;  /* 0x000000ff0a00720b */ /* 0x004fda0003f44000 */
[----:B------:R-:W-:Y:S05]  /*1260*/  @!P2 BRA `(.L_x_34) ;  /* 0x000000000078a947 */ /* 0x000fea0003800000 */
[----:B------:R-:W-:Y:S01]  /*1270*/  IADD3 R8, PT, PT, R0, -0xd000000, RZ ;  /* 0xf300000000087810 */ /* 0x000fe20007ffe0ff */
[----:B------:R0:W1:Y:S01]  /*1280*/  MUFU.RSQ R9, R0 ;  /* 0x0000000000097308 */ /* 0x0000620000001400 */
[----:B------:R-:W-:Y:S02]  /*1290*/  BSSY.RECONVERGENT B1, `(.L_x_35) ;  /* 0x000000b000017945 */ /* 0x000fe40003800200 */
[----:B------:R-:W-:-:S13]  /*12a0*/  ISETP.GT.U32.AND P2, PT, R8, 0x727fffff, PT ;  /* 0x727fffff0800780c */ /* 0x000fda0003f44070 */
[----:B0-----:R-:W-:Y:S05]  /*12b0*/  @!P2 BRA `(.L_x_36) ;  /* 0x000000000010a947 */ /* 0x001fea0003800000 */
[----:B------:R-:W-:-:S07]  /*12c0*/  MOV R8, 0x12e0 ;  /* 0x000012e000087802 */ /* 0x000fce0000000f00 */
[----:B-1----:R-:W-:Y:S05]  /*12d0*/  CALL.REL.NOINC `($__internal_0_$__cuda_sm20_sqrt_rn_f32_slowpath) ;  /* 0x0000000000f07944 */ /* 0x002fea0003c00000 */
[----:B------:R-:W-:Y:S01]  /*12e0*/  IMAD.MOV.U32 R20, RZ, RZ, R0 ;  /* 0x000000ffff147224 */ /* 0x000fe200078e0000 */
[----:B------:R-:W-:Y:S06]  /*12f0*/  BRA `(.L_x_37) ;  /* 0x0000000000107947 */ /* 0x000fec0003800000 */
.L_x_36:
[----:B-1----:R-:W-:Y:S01]  /*1300*/  FMUL.FTZ R11, R0, R9 ;  /* 0x00000009000b7220 */ /* 0x002fe20000410000 */
[----:B------:R-:W-:-:S03]  /*1310*/  FMUL.FTZ R9, R9, 0.5 ;  /* 0x3f00000009097820 */ /* 0x000fc60000410000 */
[----:B------:R-:W-:-:S04]  /*1320*/  FFMA R0, -R11, R11, R0 ;  /* 0x0000000b0b007223 */ /* 0x000fc80000000100 */
[----:B------:R-:W-:-:S07]  /*1330*/  FFMA R20, R0, R9, R11 ;  /* 0x0000000900147223 */ /* 0x000fce000000000b */
.L_x_37:
[----:B------:R-:W-:Y:S05]  /*1340*/  BSYNC.RECONVERGENT B1 ;  /* 0x0000000000017941 */ /* 0x000fea0003800200 */
.L_x_35:
[----:B------:R-:W-:Y:S01]  /*1350*/  VIADD R0, R10, 0xf3000000 ;  /* 0xf30000000a007836 */ /* 0x000fe20000000000 */
[----:B------:R0:W1:Y:S01]  /*1360*/  MUFU.RSQ R9, R10 ;  /* 0x0000000a00097308 */ /* 0x0000620000001400 */
[----:B------:R-:W-:Y:S03]  /*1370*/  BSSY.RECONVERGENT B1, `(.L_x_38) ;  /* 0x000000c000017945 */ /* 0x000fe60003800200 */
[----:B------:R-:W-:-:S13]  /*1380*/  ISETP.GT.U32.AND P2, PT, R0, 0x727fffff, PT ;  /* 0x727fffff0000780c */ /* 0x000fda0003f44070 */
[----:B01----:R-:W-:Y:S05]  /*1390*/  @!P2 BRA `(.L_x_39) ;  /* 0x000000000014a947 */ /* 0x003fea0003800000 */
[----:B------:R-:W-:Y:S02]  /*13a0*/  MOV R0, R10 ;  /* 0x0000000a00007202 */ /* 0x000fe40000000f00 */
[----:B------:R-:W-:-:S07]  /*13b0*/  MOV R8, 0x13d0 ;  /* 0x000013d000087802 */ /* 0x000fce0000000f00 */
[----:B------:R-:W-:Y:S05]  /*13c0*/  CALL.REL.NOINC `($__internal_0_$__cuda_sm20_sqrt_rn_f32_slowpath) ;  /* 0x0000000000b47944 */ /* 0x000fea0003c00000 */
[----:B------:R-:W-:Y:S01]  /*13d0*/  IMAD.MOV.U32 R9, RZ, RZ, R0 ;  /* 0x000000ffff097224 */ /* 0x000fe200078e0000 */
[----:B------:R-:W-:Y:S06]  /*13e0*/  BRA `(.L_x_40) ;  /* 0x0000000000107947 */ /* 0x000fec0003800000 */
.L_x_39:
[----:B------:R-:W-:Y:S01]  /*13f0*/  FMUL.FTZ R11, R10, R9 ;  /* 0x000000090a0b7220 */ /* 0x000fe20000410000 */
[----:B------:R-:W-:-:S03]  /*1400*/  FMUL.FTZ R9, R9, 0.5 ;  /* 0x3f00000009097820 */ /* 0x000fc60000410000 */
[----:B------:R-:W-:-:S04]  /*1410*/  FFMA R10, -R11, R11, R10 ;  /* 0x0000000b0b0a7223 */ /* 0x000fc8000000010a */
[----:B------:R-:W-:-:S07]  /*1420*/  FFMA R9, R10, R9, R11 ;  /* 0x000000090a097223 */ /* 0x000fce000000000b */
.L_x_40:
[----:B------:R-:W-:Y:S05]  /*1430*/  BSYNC.RECONVERGENT B1 ;  /* 0x0000000000017941 */ /* 0x000fea0003800200 */
.L_x_38:
[----:B------:R-:W-:-:S07]  /*1440*/  FMUL R20, R9, R20 ;  /* 0x0000001409147220 */ /* 0x000fce0000400000 */
.L_x_34:
[----:B------:R-:W-:Y:S05]  /*1450*/  BSYNC.RECONVERGENT B0 ;  /* 0x0000000000007941 */ /* 0x000fea0003800200 */
.L_x_33:
[----:B------:R-:W-:Y:S01]  /*1460*/  VIADD R21, R21, 0x1 ;  /* 0x0000000115157836 */ /* 0x000fe20000000000 */
[----:B------:R-:W-:Y:S04]  /*1470*/  BAR.SYNC.DEFER_BLOCKING 0x0 ;  /* 0x0000000000007b1d */ /* 0x000fe80000010000 */
[----:B0-----:R-:W-:-:S04]  /*1480*/  I2FP.F32.U32 R0, R21 ;  /* 0x0000001500007245 */ /* 0x001fc80000201000 */
[----:B------:R-:W-:-:S13]  /*1490*/  FSETP.GT.AND P2, PT, R17, R0, PT ;  /* 0x000000001100720b */ /* 0x000fda0003f44000 */
[----:B------:R-:W-:Y:S05]  /*14a0*/  @P2 BRA `(.L_x_41) ;  /* 0xffffffec00642947 */ /* 0x000fea000383ffff */
.L_x_0:
[----:B------:R-:W0:Y:S01]  /*14b0*/  LDCU UR4, c[0x0][0x39c] ;  /* 0x00007380ff0477ac */ /* 0x000e220008000800 */
[----:B------:R-:W-:-:S04]  /*14c0*/  VIMNMX R0, PT, PT, R13, R12, !PT ;  /* 0x0000000c0d007248 */ /* 0x000fc80007fe0100 */
[----:B0-----:R-:W-:-:S13]  /*14d0*/  ISETP.GE.AND P0, PT, R0, UR4, PT ;  /* 0x0000000400007c0c */ /* 0x001fda000bf06270 */
[----:B------:R-:W-:Y:S05]  /*14e0*/  @P0 EXIT ;  /* 0x000000000000094d */ /* 0x000fea0003800000 */
[----:B------:R-:W-:-:S13]  /*14f0*/  FSETP.GT.AND P0, PT, R20, RZ, PT ;  /* 0x000000ff1400720b */ /* 0x000fda0003f04000 */
[----:B------:R-:W-:Y:S05]  /*1500*/  @!P0 BRA `(.L_x_42) ;  /* 0x0000000000508947 */ /* 0x000fea0003800000 */
[----:B------:R-:W0:Y:S01]  /*1510*/  MUFU.RCP R3, R20 ;  /* 0x0000001400037308 */ /* 0x000e220000001000 */
[----:B------:R-:W-:Y:S07]  /*1520*/  BSSY.RECONVERGENT B0, `(.L_x_43) ;  /* 0x000000c000007945 */ /* 0x000fee0003800200 */
[----:B------:R-:W1:Y:S01]  /*1530*/  FCHK P0, R15, R20 ;  /* 0x000000140f007302 */ /* 0x000e620000000000 */
[----:B0-----:R-:W-:-:S04]  /*1540*/  FFMA R0, -R20, R3, 1 ;  /* 0x3f80000014007423 */ /* 0x001fc80000000103 */
[----:B------:R-:W-:-:S04]  /*1550*/  FFMA R0, R3, R0, R3 ;  /* 0x0000000003007223 */ /* 0x000fc80000000003 */
[----:B------:R-:W-:-:S04]  /*1560*/  FFMA R3, R0, R15, RZ ;  /* 0x0000000f00037223 */ /* 0x000fc800000000ff */
[----:B------:R-:W-:-:S04]  /*1570*/  FFMA R2, -R20, R3, R15 ;  /* 0x0000000314027223 */ /* 0x000fc8000000010f */
[----:B------:R-:W-:Y:S01]  /*1580*/  FFMA R5, R0, R2, R3 ;  /* 0x0000000200057223 */ /* 0x000fe20000000003 */
[----:B-1----:R-:W-:Y:S06]  /*1590*/  @!P0 BRA `(.L_x_44) ;  /* 0x0000000000108947 */ /* 0x002fec0003800000 */
[----:B------:R-:W-:Y:S02]  /*15a0*/  MOV R3, R15 ;  /* 0x0000000f00037202 */ /* 0x000fe40000000f00 */
[----:B------:R-:W-:-:S07]  /*15b0*/  MOV R2, 0x15d0 ;  /* 0x000015d000027802 */ /* 0x000fce0000000f00 */
[----:B------:R-:W-:Y:S05]  /*15c0*/  CALL.REL.NOINC `($__internal_1_$__cuda_sm3x_div_rn_noftz_f32_slowpath) ;  /* 0x00000000008c7944 */ /* 0x000fea0003c00000 */
[----:B------:R-:W-:-:S07]  /*15d0*/  IMAD.MOV.U32 R5, RZ, RZ, R0 ;  /* 0x000000ffff057224 */ /* 0x000fce00078e0000 */
.L_x_44:
[----:B------:R-:W-:Y:S05]  /*15e0*/  BSYNC.RECONVERGENT B0 ;  /* 0x0000000000007941 */ /* 0x000fea0003800200 */
.L_x_43:
[----:B------:R-:W0:Y:S01]  /*15f0*/  LDC.64 R2, c[0x0][0x390] ;  /* 0x0000e400ff027b82 */ /* 0x000e220000000a00 */
[----:B------:R-:W1:Y:S02]  /*1600*/  LDCU UR5, c[0x0][0x39c] ;  /* 0x00007380ff0577ac */ /* 0x000e640008000800 */
[----:B-1----:R-:W-:-:S04]  /*1610*/  IMAD R13, R13, UR5, R12 ;  /* 0x000000050d0d7c24 */ /* 0x002fc8000f8e020c */
[----:B0-----:R-:W-:-:S05]  /*1620*/  IMAD.WIDE.U32 R2, R13, 0x4, R2 ;  /* 0x000000040d027825 */ /* 0x001fca00078e0002 */
[----:B------:R-:W-:Y:S01]  /*1630*/  STG.E desc[UR8][R2.64], R5 ;  /* 0x0000000502007986 */ /* 0x000fe2000c101908 */
[----:B------:R-:W-:Y:S05]  /*1640*/  EXIT ;  /* 0x000000000000794d */ /* 0x000fea0003800000 */
.L_x_42:
[----:B------:R-:W0:Y:S01]  /*1650*/  LDC.64 R2, c[0x0][0x390] ;  /* 0x0000e400ff027b82 */ /* 0x000e220000000a00 */
[----:B------:R-:W-:-:S04]  /*1660*/  IMAD R13, R13, UR4, R12 ;  /* 0x000000040d0d7c24 */ /* 0x000fc8000f8e020c */
[----:B0-----:R-:W-:-:S05]  /*1670*/  IMAD.WIDE.U32 R2, R13, 0x4, R2 ;  /* 0x000000040d027825 */ /* 0x001fca00078e0002 */
[----:B------:R-:W-:Y:S01]  /*1680*/  STG.E desc[UR8][R2.64], RZ ;  /* 0x000000ff02007986 */ /* 0x000fe2000c101908 */
[----:B------:R-:W-:Y:S05]  /*1690*/  EXIT ;  /* 0x000000000000794d */ /* 0x000fea0003800000 */
        .weak           $__internal_0_$__cuda_sm20_sqrt_rn_f32_slowpath
        .type           $__internal_0_$__cuda_sm20_sqrt_rn_f32_slowpath,@function
        .size           $__internal_0_$__cuda_sm20_sqrt_rn_f32_slowpath,($__internal_1_$__cuda_sm3x_div_rn_noftz_f32_slowpath - $__internal_0_$__cuda_sm20_sqrt_rn_f32_slowpath)
$__internal_0_$__cuda_sm20_sqrt_rn_f32_slowpath:
[----:B------:R-:W-:-:S13]  /*16a0*/  LOP3.LUT P2, RZ, R0, 0x7fffffff, RZ, 0xc0, !PT ;  /* 0x7fffffff00ff7812 */ /* 0x000fda000784c0ff */
[----:B------:R-:W-:Y:S01]  /*16b0*/  @!P2 IMAD.MOV.U32 R9, RZ, RZ, R0 ;  /* 0x000000ffff09a224 */ /* 0x000fe200078e0000 */
[----:B------:R-:W-:Y:S06]  /*16c0*/  @!P2 BRA `(.L_x_45) ;  /* 0x000000000040a947 */ /* 0x000fec0003800000 */
[----:B------:R-:W-:-:S13]  /*16d0*/  FSETP.GEU.FTZ.AND P2, PT, R0, RZ, PT ;  /* 0x000000ff0000720b */ /* 0x000fda0003f5e000 */
[----:B------:R-:W-:Y:S01]  /*16e0*/  @!P2 MOV R9, 0x7fffffff ;  /* 0x7fffffff0009a802 */ /* 0x000fe20000000f00 */
[----:B------:R-:W-:Y:S06]  /*16f0*/  @!P2 BRA `(.L_x_45) ;  /* 0x000000000034a947 */ /* 0x000fec0003800000 */
[----:B------:R-:W-:-:S13]  /*1700*/  FSETP.GTU.FTZ.AND P2, PT, |R0|, +INF , PT ;  /* 0x7f8000000000780b */ /* 0x000fda0003f5c200 */
[----:B------:R-:W-:Y:S01]  /*1710*/  @P2 FADD.FTZ R9, R0, 1 ;  /* 0x3f80000000092421 */ /* 0x000fe20000010000 */
[----:B------:R-:W-:Y:S06]  /*1720*/  @P2 BRA `(.L_x_45) ;  /* 0x0000000000282947 */ /* 0x000fec0003800000 */
[----:B------:R-:W-:-:S13]  /*1730*/  FSETP.NEU.FTZ.AND P2, PT, |R0|, +INF , PT ;  /* 0x7f8000000000780b */ /* 0x000fda0003f5d200 */
[----:B------:R-:W-:-:S04]  /*1740*/  @P2 FFMA R11, R0, 1.84467440737095516160e+19, RZ ;  /* 0x5f800000000b2823 */ /* 0x000fc800000000ff */
[----:B------:R-:W0:Y:S02]  /*1750*/  @P2 MUFU.RSQ R24, R11 ;  /* 0x0000000b00182308 */ /* 0x000e240000001400 */
[----:B0-----:R-:W-:Y:S01]  /*1760*/  @P2 FMUL.FTZ R26, R11, R24 ;  /* 0x000000180b1a2220 */ /* 0x001fe20000410000 */
[----:B------:R-:W-:-:S03]  /*1770*/  @P2 FMUL.FTZ R24, R24, 0.5 ;  /* 0x3f00000018182820 */ /* 0x000fc60000410000 */
[----:B------:R-:W-:-:S04]  /*1780*/  @P2 FADD.FTZ R9, -R26, -RZ ;  /* 0x800000ff1a092221 */ /* 0x000fc80000010100 */
[----:B------:R-:W-:Y:S01]  /*1790*/  @P2 FFMA R25, R26, R9, R11 ;  /* 0x000000091a192223 */ /* 0x000fe2000000000b */
[----:B------:R-:W-:-:S03]  /*17a0*/  @!P2 IMAD.MOV.U32 R9, RZ, RZ, R0 ;  /* 0x000000ffff09a224 */ /* 0x000fc600078e0000 */
[----:B------:R-:W-:-:S04]  /*17b0*/  @P2 FFMA R24, R25, R24, R26 ;  /* 0x0000001819182223 */ /* 0x000fc8000000001a */
[----:B------:R-:W-:-:S07]  /*17c0*/  @P2 FMUL.FTZ R9, R24, 2.3283064365386962891e-10 ;  /* 0x2f80000018092820 */ /* 0x000fce0000410000 */
.L_x_45:
[----:B------:R-:W-:Y:S02]  /*17d0*/  IMAD.MOV.U32 R0, RZ, RZ, R9 ;  /* 0x000000ffff007224 */ /* 0x000fe400078e0009 */
[----:B------:R-:W-:-:S04]  /*17e0*/  HFMA2 R9, -RZ, RZ, 0, 0 ;  /* 0x00000000ff097431 */ /* 0x000fc800000001ff */
[----:B------:R-:W-:Y:S05]  /*17f0*/  RET.REL.NODEC R8 `(_Z25calculateSimilarityMatrixPfS_S_iiS_S_) ;  /* 0xffffffe808007950 */ /* 0x000fea0003c3ffff */
        .weak           $__internal_1_$__cuda_sm3x_div_rn_noftz_f32_slowpath
        .type           $__internal_1_$__cuda_sm3x_div_rn_noftz_f32_slowpath,@function
        .size           $__internal_1_$__cuda_sm3x_div_rn_noftz_f32_slowpath,(.L_x_123 - $__internal_1_$__cuda_sm3x_div_rn_noftz_f32_slowpath)
$__internal_1_$__cuda_sm3x_div_rn_noftz_f32_slowpath:
[----:B------:R-:W-:Y:S01]  /*1800*/  SHF.R.U32.HI R4, RZ, 0x17, R20 ;  /* 0x00000017ff047819 */ /* 0x000fe20000011614 */
[----:B------:R-:W-:Y:S01]  /*1810*/  BSSY.RECONVERGENT B1, `(.L_x_46) ;  /* 0x0000063000017945 */ /* 0x000fe20003800200 */
[----:B------:R-:W-:Y:S02]  /*1820*/  SHF.R.U32.HI R0, RZ, 0x17, R3 ;  /* 0x00000017ff007819 */ /* 0x000fe40000011603 */
[----:B------:R-:W-:Y:S02]  /*1830*/  LOP3.LUT R11, R4, 0xff, RZ, 0xc0, !PT ;  /* 0x000000ff040b7812 */ /* 0x000fe400078ec0ff */
[----:B------:R-:W-:-:S03]  /*1840*/  LOP3.LUT R6, R0, 0xff, RZ, 0xc0, !PT ;  /* 0x000000ff00067812 */ /* 0x000fc600078ec0ff */
[----:B------:R-:W-:Y:S02]  /*1850*/  VIADD R7, R11, 0xffffffff ;  /* 0xffffffff0b077836 */ /* 0x000fe40000000000 */
[----:B------:R-:W-:-:S03]  /*1860*/  VIADD R5, R6, 0xffffffff ;  /* 0xffffffff06057836 */ /* 0x000fc60000000000 */
[----:B------:R-:W-:-:S04]  /*1870*/  ISETP.GT.U32.AND P0, PT, R7, 0xfd, PT ;  /* 0x000000fd0700780c */ /* 0x000fc80003f04070 */
[----:B------:R-:W-:-:S13]  /*1880*/  ISETP.GT.U32.OR P0, PT, R5, 0xfd, P0 ;  /* 0x000000fd0500780c */ /* 0x000fda0000704470 */
[----:B------:R-:W-:Y:S01]  /*1890*/  @!P0 MOV R4, RZ ;  /* 0x000000ff00048202 */ /* 0x000fe20000000f00 */
[----:B------:R-:W-:Y:S06]  /*18a0*/  @!P0 BRA `(.L_x_47) ;  /* 0x0000000000608947 */ /* 0x000fec0003800000 */
[----:B------:R-:W-:Y:S01]  /*18b0*/  FSETP.GTU.FTZ.AND P0, PT, |R3|, +INF , PT ;  /* 0x7f8000000300780b */ /* 0x000fe20003f1c200 */
[----:B------:R-:W-:Y:S01]  /*18c0*/  IMAD.MOV.U32 R0, RZ, RZ, R20 ;  /* 0x000000ffff007224 */ /* 0x000fe200078e0014 */
[----:B------:R-:W-:-:S04]  /*18d0*/  FSETP.GTU.FTZ.AND P1, PT, |R20|, +INF , PT ;  /* 0x7f8000001400780b */ /* 0x000fc80003f3c200 */
[----:B------:R-:W-:-:S13]  /*18e0*/  PLOP3.LUT P0, PT, P0, P1, PT, 0xf8, 0x8f ;  /* 0x00000000008f781c */ /* 0x000fda0000703f70 */
[----:B------:R-:W-:Y:S05]  /*18f0*/  @P0 BRA `(.L_x_48) ;  /* 0x00000004004c0947 */ /* 0x000fea0003800000 */
[----:B------:R-:W-:-:S13]  /*1900*/  LOP3.LUT P0, RZ, R20, 0x7fffffff, R3, 0xc8, !PT ;  /* 0x7fffffff14ff7812 */ /* 0x000fda000780c803 */
[----:B------:R-:W-:Y:S05]  /*1910*/  @!P0 BRA `(.L_x_49) ;  /* 0x00000004003c8947 */ /* 0x000fea0003800000 */
[C---:B------:R-:W-:Y:S02]  /*1920*/  FSETP.NEU.FTZ.AND P1, PT, |R3|.reuse, +INF , PT ;  /* 0x7f8000000300780b */ /* 0x040fe40003f3d200 */
[----:B------:R-:W-:Y:S02]  /*1930*/  FSETP.NEU.FTZ.AND P2, PT, |R0|, +INF , PT ;  /* 0x7f8000000000780b */ /* 0x000fe40003f5d200 */
[----:B------:R-:W-:-:S11]  /*1940*/  FSETP.NEU.FTZ.AND P0, PT, |R3|, +INF , PT ;  /* 0x7f8000000300780b */ /* 0x000fd60003f1d200 */
[----:B------:R-:W-:Y:S05]  /*1950*/  @!P2 BRA !P1, `(.L_x_49) ;  /* 0x00000004002ca947 */ /* 0x000fea0004800000 */
[----:B------:R-:W-:-:S04]  /*1960*/  LOP3.LUT P1, RZ, R3, 0x7fffffff, RZ, 0xc0, !PT ;  /* 0x7fffffff03ff7812 */ /* 0x000fc8000782c0ff */
[----:B------:R-:W-:-:S13]  /*1970*/  PLOP3.LUT P1, PT, P2, P1, PT, 0x2f, 0xf2 ;  /* 0x0000000000f2781c */ /* 0x000fda0001722577 */
[----:B------:R-:W-:Y:S05]  /*1980*/  @P1 BRA `(.L_x_50) ;  /* 0x0000000400181947 */ /* 0x000fea0003800000 */
[----:B------:R-:W-:-:S04]  /*1990*/  LOP3.LUT P1, RZ, R20, 0x7fffffff, RZ, 0xc0, !PT ;  /* 0x7fffffff14ff7812 */ /* 0x000fc8000782c0ff */
[----:B------:R-:W-:-:S13]  /*19a0*/  PLOP3.LUT P0, PT, P0, P1, PT, 0x2f, 0xf2 ;  /* 0x0000000000f2781c */ /* 0x000fda0000702577 */
[----:B------:R-:W-:Y:S05]  /*19b0*/  @P0 BRA `(.L_x_51) ;  /* 0x0000000400000947 */ /* 0x000fea0003800000 */
[----:B------:R-:W-:Y:S02]  /*19c0*/  ISETP.GE.AND P0, PT, R5, RZ, PT ;  /* 0x000000ff0500720c */ /* 0x000fe40003f06270 */
[----:B------:R-:W-:-:S11]  /*19d0*/  ISETP.GE.AND P1, PT, R7, RZ, PT ;  /* 0x000000ff0700720c */ /* 0x000fd60003f26270 */
[----:B------:R-:W-:Y:S01]  /*19e0*/  @P0 MOV R4, RZ ;  /* 0x000000ff00040202 */ /* 0x000fe20000000f00 */
[----:B------:R-:W-:Y:S02]  /*19f0*/  @!P0 IMAD.MOV.U32 R4, RZ, RZ, -0x40 ;  /* 0xffffffc0ff048424 */ /* 0x000fe400078e00ff */
[----:B------:R-:W-:Y:S01]  /*1a00*/  @!P0 FFMA R3, R3, 1.84467440737095516160e+19, RZ ;  /* 0x5f80000003038823 */ /* 0x000fe200000000ff */
[----:B------:R-:W-:Y:S02]  /*1a10*/  @!P1 FFMA R20, R0, 1.84467440737095516160e+19, RZ ;  /* 0x5f80000000149823 */ /* 0x000fe400000000ff */
[----:B------:R-:W-:-:S07]  /*1a20*/  @!P1 IADD3 R4, PT, PT, R4, 0x40, RZ ;  /* 0x0000004004049810 */ /* 0x000fce0007ffe0ff */
.L_x_47:
[----:B------:R-:W-:Y:S01]  /*1a30*/  LEA R5, R11, 0xc0800000, 0x17 ;  /* 0xc08000000b057811 */ /* 0x000fe200078eb8ff */
[----:B------:R-:W-:Y:S01]  /*1a40*/  BSSY.RECONVERGENT B2, `(.L_x_52) ;  /* 0x0000036000027945 */ /* 0x000fe20003800200 */
[----:B------:R-:W-:-:S03]  /*1a50*/  IADD3 R6, PT, PT, R6, -0x7f, RZ ;  /* 0xffffff8106067810 */ /* 0x000fc60007ffe0ff */
[----:B------:R-:W-:Y:S02]  /*1a60*/  IMAD.IADD R5, R20, 0x1, -R5 ;  /* 0x0000000114057824 */ /* 0x000fe400078e0a05 */
[C---:B------:R-:W-:Y:S02]  /*1a70*/  IMAD R0, R6.reuse, -0x800000, R3 ;  /* 0xff80000006007824 */ /* 0x040fe400078e0203 */
[----:B------:R0:W1:Y:S01]  /*1a80*/  MUFU.RCP R7, R5 ;  /* 0x0000000500077308 */ /* 0x0000620000001000 */
[----:B------:R-:W-:Y:S01]  /*1a90*/  FADD.FTZ R9, -R5, -RZ ;  /* 0x800000ff05097221 */ /* 0x000fe20000010100 */
[----:B0-----:R-:W-:-:S05]  /*1aa0*/  IADD3 R5, PT, PT, R6, 0x7f, -R11 ;  /* 0x0000007f06057810 */ /* 0x001fca0007ffe80b */
[----:B------:R-:W-:Y:S02]  /*1ab0*/  IMAD.IADD R5, R5, 0x1, R4 ;  /* 0x0000000105057824 */ /* 0x000fe400078e0204 */
[----:B-1----:R-:W-:-:S04]  /*1ac0*/  FFMA R8, R7, R9, 1 ;  /* 0x3f80000007087423 */ /* 0x002fc80000000009 */
[----:B------:R-:W-:-:S04]  /*1ad0*/  FFMA R10, R7, R8, R7 ;  /* 0x00000008070a7223 */ /* 0x000fc80000000007 */
[----:B------:R-:W-:-:S04]  /*1ae0*/  FFMA R3, R0, R10, RZ ;  /* 0x0000000a00037223 */ /* 0x000fc800000000ff */
[----:B------:R-:W-:-:S04]  /*1af0*/  FFMA R8, R9, R3, R0 ;  /* 0x0000000309087223 */ /* 0x000fc80000000000 */
[----:B------:R-:W-:-:S04]  /*1b00*/  FFMA R7, R10, R8, R3 ;  /* 0x000000080a077223 */ /* 0x000fc80000000003 */
[----:B------:R-:W-:-:S04]  /*1b10*/  FFMA R8, R9, R7, R0 ;  /* 0x0000000709087223 */ /* 0x000fc80000000000 */
[----:B------:R-:W-:-:S05]  /*1b20*/  FFMA R0, R10, R8, R7 ;  /* 0x000000080a007223 */ /* 0x000fca0000000007 */
[----:B------:R-:W-:-:S04]  /*1b30*/  SHF.R.U32.HI R3, RZ, 0x17, R0 ;  /* 0x00000017ff037819 */ /* 0x000fc80000011600 */
[----:B------:R-:W-:-:S04]  /*1b40*/  LOP3.LUT R3, R3, 0xff, RZ, 0xc0, !PT ;  /* 0x000000ff03037812 */ /* 0x000fc800078ec0ff */
[----:B------:R-:W-:-:S05]  /*1b50*/  IADD3 R9, PT, PT, R3, R5, RZ ;  /* 0x0000000503097210 */ /* 0x000fca0007ffe0ff */
[----:B------:R-:W-:-:S05]  /*1b60*/  VIADD R3, R9, 0xffffffff ;  /* 0xffffffff09037836 */ /* 0x000fca0000000000 */
[----:B------:R-:W-:-:S13]  /*1b70*/  ISETP.GE.U32.AND P0, PT, R3, 0xfe, PT ;  /* 0x000000fe0300780c */ /* 0x000fda0003f06070 */
[----:B------:R-:W-:Y:S05]  /*1b80*/  @!P0 BRA `(.L_x_53) ;  /* 0x0000000000808947 */ /* 0x000fea0003800000 */
[----:B------:R-:W-:-:S13]  /*1b90*/  ISETP.GT.AND P0, PT, R9, 0xfe, PT ;  /* 0x000000fe0900780c */ /* 0x000fda0003f04270 */
[----:B------:R-:W-:Y:S05]  /*1ba0*/  @P0 BRA `(.L_x_54) ;  /* 0x00000000006c0947 */ /* 0x000fea0003800000 */
[----:B------:R-:W-:-:S13]  /*1bb0*/  ISETP.GE.AND P0, PT, R9, 0x1, PT ;  /* 0x000000010900780c */ /* 0x000fda0003f06270 */
[----:B------:R-:W-:Y:S05]  /*1bc0*/  @P0 BRA `(.L_x_55) ;  /* 0x0000000000740947 */ /* 0x000fea0003800000 */
[----:B------:R-:W-:Y:S02]  /*1bd0*/  ISETP.GE.AND P0, PT, R9, -0x18, PT ;  /* 0xffffffe80900780c */ /* 0x000fe40003f06270 */
[----:B------:R-:W-:-:S11]  /*1be0*/  LOP3.LUT R0, R0, 0x80000000, RZ, 0xc0, !PT ;  /* 0x8000000000007812 */ /* 0x000fd600078ec0ff */
[----:B------:R-:W-:Y:S05]  /*1bf0*/  @!P0 BRA `(.L_x_55) ;  /* 0x0000000000688947 */ /* 0x000fea0003800000 */
[CCC-:B------:R-:W-:Y:S01]  /*1c00*/  FFMA.RZ R3, R10.reuse, R8.reuse, R7.reuse ;  /* 0x000000080a037223 */ /* 0x1c0fe2000000c007 */
[C---:B------:R-:W-:Y:S01]  /*1c10*/  IADD3 R6, PT, PT, R9.reuse, 0x20, RZ ;  /* 0x0000002009067810 */ /* 0x040fe20007ffe0ff */
[CCC-:B------:R-:W-:Y:S01]  /*1c20*/  FFMA.RM R4, R10.reuse, R8.reuse, R7.reuse ;  /* 0x000000080a047223 */ /* 0x1c0fe20000004007 */
[----:B------:R-:W-:Y:S02]  /*1c30*/  ISETP.NE.AND P2, PT, R9, RZ, PT ;  /* 0x000000ff0900720c */ /* 0x000fe40003f45270 */
[----:B------:R-:W-:Y:S01]  /*1c40*/  LOP3.LUT R5, R3, 0x7fffff, RZ, 0xc0, !PT ;  /* 0x007fffff03057812 */ /* 0x000fe200078ec0ff */
[----:B------:R-:W-:Y:S01]  /*1c50*/  FFMA.RP R3, R10, R8, R7 ;  /* 0x000000080a037223 */ /* 0x000fe20000008007 */
[----:B------:R-:W-:Y:S01]  /*1c60*/  IMAD.MOV R7, RZ, RZ, -R9 ;  /* 0x000000ffff077224 */ /* 0x000fe200078e0a09 */
[----:B------:R-:W-:Y:S02]  /*1c70*/  ISETP.NE.AND P1, PT, R9, RZ, PT ;  /* 0x000000ff0900720c */ /* 0x000fe40003f25270 */
[----:B------:R-:W-:-:S02]  /*1c80*/  LOP3.LUT R5, R5, 0x800000, RZ, 0xfc, !PT ;  /* 0x0080000005057812 */ /* 0x000fc400078efcff */
[----:B------:R-:W-:Y:S02]  /*1c90*/  FSETP.NEU.FTZ.AND P0, PT, R3, R4, PT ;  /* 0x000000040300720b */ /* 0x000fe40003f1d000 */
[----:B------:R-:W-:Y:S02]  /*1ca0*/  SHF.L.U32 R6, R5, R6, RZ ;  /* 0x0000000605067219 */ /* 0x000fe400000006ff */
[----:B------:R-:W-:Y:S02]  /*1cb0*/  SEL R4, R7, RZ, P2 ;  /* 0x000000ff07047207 */ /* 0x000fe40001000000 */
[----:B------:R-:W-:Y:S02]  /*1cc0*/  ISETP.NE.AND P1, PT, R6, RZ, P1 ;  /* 0x000000ff0600720c */ /* 0x000fe40000f25270 */
[----:B------:R-:W-:Y:S02]  /*1cd0*/  SHF.R.U32.HI R4, RZ, R4, R5 ;  /* 0x00000004ff047219 */ /* 0x000fe40000011605 */
[----:B------:R-:W-:-:S02]  /*1ce0*/  PLOP3.LUT P0, PT, P0, P1, PT, 0xf8, 0x8f ;  /* 0x00000000008f781c */ /* 0x000fc40000703f70 */
[----:B------:R-:W-:Y:S02]  /*1cf0*/  SHF.R.U32.HI R6, RZ, 0x1, R4 ;  /* 0x00000001ff067819 */ /* 0x000fe40000011604 */
[----:B------:R-:W-:-:S04]  /*1d00*/  SEL R3, RZ, 0x1, !P0 ;  /* 0x00000001ff037807 */ /* 0x000fc80004000000 */
[----:B------:R-:W-:-:S04]  /*1d10*/  LOP3.LUT R3, R3, 0x1, R6, 0xf8, !PT ;  /* 0x0000000103037812 */ /* 0x000fc800078ef806 */
[----:B------:R-:W-:-:S04]  /*1d20*/  LOP3.LUT R3, R3, R4, RZ, 0xc0, !PT ;  /* 0x0000000403037212 */ /* 0x000fc800078ec0ff */
[----:B------:R-:W-:-:S04]  /*1d30*/  IADD3 R3, PT, PT, R6, R3, RZ ;  /* 0x0000000306037210 */ /* 0x000fc80007ffe0ff */
[----:B------:R-:W-:Y:S01]  /*1d40*/  LOP3.LUT R0, R3, R0, RZ, 0xfc, !PT ;  /* 0x0000000003007212 */ /* 0x000fe200078efcff */
[----:B------:R-:W-:Y:S06]  /*1d50*/  BRA `(.L_x_55) ;  /* 0x0000000000107947 */ /* 0x000fec0003800000 */
.L_x_54:
[----:B------:R-:W-:-:S04]  /*1d60*/  LOP3.LUT R0, R0, 0x80000000, RZ, 0xc0, !PT ;  /* 0x8000000000007812 */ /* 0x000fc800078ec0ff */
[----:B------:R-:W-:Y:S01]  /*1d70*/  LOP3.LUT R0, R0, 0x7f800000, RZ, 0xfc, !PT ;  /* 0x7f80000000007812 */ /* 0x000fe200078efcff */
[----:B------:R-:W-:Y:S06]  /*1d80*/  BRA `(.L_x_55) ;  /* 0x0000000000047947 */ /* 0x000fec0003800000 */
.L_x_53:
[----:B------:R-:W-:-:S07]  /*1d90*/  IMAD R0, R5, 0x800000, R0 ;  /* 0x0080000005007824 */ /* 0x000fce00078e0200 */
.L_x_55:
[----:B------:R-:W-:Y:S05]  /*1da0*/  BSYNC.RECONVERGENT B2 ;  /* 0x0000000000027941 */ /* 0x000fea0003800200 */
.L_x_52:
[----:B------:R-:W-:Y:S05]  /*1db0*/  BRA `(.L_x_56) ;  /* 0x0000000000207947 */ /* 0x000fea0003800000 */
.L_x_51:
[----:B------:R-:W-:-:S04]  /*1dc0*/  LOP3.LUT R0, R20, 0x80000000, R3, 0x48, !PT ;  /* 0x8000000014007812 */ /* 0x000fc800078e4803 */
[----:B------:R-:W-:Y:S01]  /*1dd0*/  LOP3.LUT R0, R0, 0x7f800000, RZ, 0xfc, !PT ;  /* 0x7f80000000007812 */ /* 0x000fe200078efcff */
[----:B------:R-:W-:Y:S06]  /*1de0*/  BRA `(.L_x_56) ;  /* 0x0000000000147947 */ /* 0x000fec0003800000 */
.L_x_50:
[----:B------:R-:W-:Y:S01]  /*1df0*/  LOP3.LUT R0, R20, 0x80000000, R3, 0x48, !PT ;  /* 0x8000000014007812 */ /* 0x000fe200078e4803 */
[----:B------:R-:W-:Y:S06]  /*1e00*/  BRA `(.L_x_56) ;  /* 0x00000000000c7947 */ /* 0x000fec0003800000 */
.L_x_49:
[----:B------:R-:W0:Y:S01]  /*1e10*/  MUFU.RSQ R0, -QNAN ;  /* 0xffc0000000007908 */ /* 0x000e220000001400 */
[----:B------:R-:W-:Y:S05]  /*1e20*/  BRA `(.L_x_56) ;  /* 0x0000000000047947 */ /* 0x000fea0003800000 */
.L_x_48:
[----:B------:R-:W-:-:S07]  /*1e30*/  FADD.FTZ R0, R3, R0 ;  /* 0x0000000003007221 */ /* 0x000fce0000010000 */
.L_x_56:
[----:B------:R-:W-:Y:S05]  /*1e40*/  BSYNC.RECONVERGENT B1 ;  /* 0x0000000000017941 */ /* 0x000fea0003800200 */
.L_x_46:
[----:B------:R-:W-:-:S04]  /*1e50*/  HFMA2 R3, -RZ, RZ, 0, 0 ;  /* 0x00000000ff037431 */ /* 0x000fc800000001ff */
[----:B0-----:R-:W-:Y:S05]  /*1e60*/  RET.REL.NODEC R2 `(_Z25calculateSimilarityMatrixPfS_S_iiS_S_) ;  /* 0xffffffe002647950 */ /* 0x001fea0003c3ffff */
.L_x_57:
[----:B------:R-:W-:-:S00]  /*1e70*/  BRA `(.L_x_57) ;  /* 0xfffffffc00fc7947 */ /* 0x000fc0000383ffff */
[----:B------:R-:W-:-:S00]  /*1e80*/  NOP ;  /* 0x0000000000007918 */ /* 0x000fc00000000000 */
[----:B------:R-:W-:-:S00]  /*1e90*/  NOP ;  /* 0x0000000000007918 */ /* 0x000fc00000000000 */
[----:B------:R-:W-:-:S00]  /*1ea0*/  NOP ;  /* 0x0000000000007918 */ /* 0x000fc00000000000 */
[----:B------:R-:W-:-:S00]  /*1eb0*/  NOP ;  /* 0x0000000000007918 */ /* 0x000fc00000000000 */
[----:B------:R-:W-:-:S00]  /*1ec0*/  NOP ;  /* 0x0000000000007918 */ /* 0x000fc00000000000 */
[----:B------:R-:W-:-:S00]  /*1ed0*/  NOP ;  /* 0x0000000000007918 */ /* 0x000fc00000000000 */
[----:B------:R-:W-:-:S00]  /*1ee0*/  NOP ;  /* 0x0000000000007918 */ /* 0x000fc00000000000 */
[----:B------:R-:W-:-:S00]  /*1ef0*/  NOP ;  /* 0x0000000000007918 */ /* 0x000fc00000000000 */
.L_x_123:


//--------------------- .text._Z36calculateSimilarityMatrixNoTransposePfS_S_iiS_S_ --------------------------
	.section	.text._Z36calculateSimilarityMatrixNoTransposePfS_S_iiS_S_,"ax",@progbits
	.align	128
        .global         _Z36calculateSimilarityMatrixNoTransposePfS_S_iiS_S_
        .type           _Z36calculateSimilarityMatrixNoTransposePfS_S_iiS_S_,@function
        .size           _Z36calculateSimilarityMatrixNoTransposePfS_S_iiS_S_,(.L_x_125 - _Z36calculateSimilarityMatrixNoTransposePfS_S_iiS_S_)
        .other          _Z36calculateSimilarityMatrixNoTransposePfS_S_iiS_S_,@"STO_CUDA_ENTRY STV_DEFAULT"
_Z36calculateSimilarityMatrixNoTransposePfS_S_iiS_S_:
.text._Z36calculateSimilarityMatrixNoTransposePfS_S_iiS_S_:
[----:B------:R-:W-:Y:S01]  /*0000*/  LDC R1, c[0x0][0x37c] ;  /* 0x0000df00ff017b82 */ /* 0x000fe20000000800 */
[----:B------:R-:W0:Y:S01]  /*0010*/  LDCU UR4, c[0x0][0x398] ;  /* 0x00007300ff0477ac */ /* 0x000e220008000800 */
[----:B------:R-:W1:Y:S01]  /*0020*/  S2R R13, SR_TID.Y ;  /* 0x00000000000d7919 */ /* 0x000e620000002200 */
        /* <DEDUP_REMOVED lines=8> */
[----:B0-----:R-:W-:Y:S01]  /*00b0*/  FSETP.GT.AND P0, PT, R9, RZ, PT ;  /* 0x000000ff0900720b */ /* 0x001fe20003f04000 */
[----:B---3--:R-:W-:-:S12]  /*00c0*/  IMAD R7, R7, 0x10, R8 ;  /* 0x0000001007077824 */ /* 0x008fd800078e0208 */
[----:B--2---:R-:W-:Y:S05]  /*00d0*/  @!P0 BRA `(.L_x_58) ;  /* 0x00000004001c8947 */ /* 0x004fea0003800000 */
[----:B------:R-:W0:Y:S01]  /*00e0*/  S2UR UR5, SR_CgaCtaId ;  /* 0x00000000000579c3 */ /* 0x000e220000008800 */
[----:B------:R-:W1:Y:S01]  /*00f0*/  LDCU UR8, c[0x0][0x39c] ;  /* 0x00007380ff0877ac */ /* 0x000e620008000800 */
[----:B------:R-:W-:Y:S01]  /*0100*/  VIMNMX R0, PT, PT, R6, R7, !PT ;  /* 0x0000000706007248 */ /* 0x000fe20007fe0100 */
[----:B------:R-:W-:Y:S01]  /*0110*/  IMAD.MOV.U32 R11, RZ, RZ, RZ ;  /* 0x000000ffff0b7224 */ /* 0x000fe200078e00ff */
[----:B------:R-:W-:Y:S01]  /*0120*/  UMOV UR4, 0x400 ;  /* 0x0000040000047882 */ /* 0x000fe20000000000 */
[----:B------:R-:W2:Y:S03]  /*0130*/  LDCU.64 UR10, c[0x0][0x398] ;  /* 0x00007300ff0a77ac */ /* 0x000ea60008000a00 */
[----:B------:R-:W3:Y:S08]  /*0140*/  LDC.64 R4, c[0x0][0x3a8] ;  /* 0x0000ea00ff047b82 */ /* 0x000ef00000000a00 */
[----:B------:R-:W4:Y:S01]  /*0150*/  LDC.64 R2, c[0x0][0x380] ;  /* 0x0000e000ff027b82 */ /* 0x000f220000000a00 */
[----:B-1----:R-:W-:Y:S01]  /*0160*/  ISETP.GE.AND P1, PT, R0, UR8, PT ;  /* 0x0000000800007c0c */ /* 0x002fe2000bf26270 */
[----:B0-----:R-:W-:-:S06]  /*0170*/  ULEA UR4, UR5, UR4, 0x18 ;  /* 0x0000000405047291 */ /* 0x001fcc000f8ec0ff */
[----:B------:R-:W-:Y:S01]  /*0180*/  LEA R13, R13, UR4, 0x6 ;  /* 0x000000040d0d7c11 */ /* 0x000fe2000f8e30ff */
[----:B---3--:R-:W-:-:S03]  /*0190*/  IMAD.WIDE.U32 R14, R6, 0x4, R4 ;  /* 0x00000004060e7825 */ /* 0x008fc600078e0004 */
[----:B------:R-:W-:Y:S01]  /*01a0*/  LEA R10, R8, R13, 0x2 ;  /* 0x0000000d080a7211 */ /* 0x000fe200078e10ff */
[----:B--2---:R-:W-:-:S07]  /*01b0*/  IMAD.WIDE.U32 R4, R7, 0x4, R4 ;  /* 0x0000000407047825 */ /* 0x004fce00078e0004 */
.L_x_69:
[----:B------:R-:W-:Y:S01]  /*01c0*/  IMAD R17, R11, 0x10, R8 ;  /* 0x000000100b117824 */ /* 0x000fe200078e0208 */
[----:B------:R-:W-:Y:S01]  /*01d0*/  BSSY.RECONVERGENT B0, `(.L_x_59) ;  /* 0x0000008000007945 */ /* 0x000fe20003800200 */
[----:B------:R-:W-:-:S03]  /*01e0*/  IMAD.MOV.U32 R13, RZ, RZ, RZ ;  /* 0x000000ffff0d7224 */ /* 0x000fc600078e00ff */
[----:B------:R-:W-:-:S04]  /*01f0*/  ISETP.GE.AND P0, PT, R17, UR10, PT ;  /* 0x0000000a11007c0c */ /* 0x000fc8000bf06270 */
[----:B------:R-:W-:-:S13]  /*0200*/  ISETP.GE.OR P0, PT, R6, UR11, P0 ;  /* 0x0000000b06007c0c */ /* 0x000fda0008706670 */
[----:B------:R-:W-:Y:S05]  /*0210*/  @P0 BRA `(.L_x_60) ;  /* 0x00000000000c0947 */ /* 0x000fea0003800000 */
[----:B------:R-:W-:-:S04]  /*0220*/  IMAD R13, R6, UR10, R17 ;  /* 0x0000000a060d7c24 */ /* 0x000fc8000f8e0211 */
[----:B----4-:R-:W-:-:S06]  /*0230*/  IMAD.WIDE R12, R13, 0x4, R2 ;  /* 0x000000040d0c7825 */ /* 0x010fcc00078e0202 */
[----:B------:R0:W5:Y:S02]  /*0240*/  LDG.E R13, desc[UR6][R12.64] ;  /* 0x000000060c0d7981 */ /* 0x000164000c1e1900 */
.L_x_60:
[----:B------:R-:W-:Y:S05]  /*0250*/  BSYNC.RECONVERGENT B0 ;  /* 0x0000000000007941 */ /* 0x000fea0003800200 */
.L_x_59:
[----:B-----5:R1:W-:Y:S01]  /*0260*/  STS [R10], R13 ;  /* 0x0000000d0a007388 */ /* 0x0203e20000000800 */
[----:B------:R-:W-:Y:S01]  /*0270*/  BSSY.RECONVERGENT B0, `(.L_x_61) ;  /* 0x0000028000007945 */ /* 0x000fe20003800200 */
[----:B------:R-:W-:Y:S08]  /*0280*/  BAR.SYNC.DEFER_BLOCKING 0x0 ;  /* 0x0000000000007b1d */ /* 0x000ff00000010000 */
[----:B------:R-:W-:Y:S06]  /*0290*/  BAR.SYNC.DEFER_BLOCKING 0x0 ;  /* 0x0000000000007b1d */ /* 0x000fec0000010000 */
[----:B-1----:R-:W-:Y:S05]  /*02a0*/  @P1 BRA `(.L_x_62) ;  /* 0x0000000000901947 */ /* 0x002fea0003800000 */
[----:B------:R-:W2:Y:S02]  /*02b0*/  LDG.E R13, desc[UR6][R14.64] ;  /* 0x000000060e0d7981 */ /* 0x000ea4000c1e1900 */
[----:B--2---:R-:W-:-:S13]  /*02c0*/  FSETP.GT.AND P0, PT, R13, RZ, PT ;  /* 0x000000ff0d00720b */ /* 0x004fda0003f04000 */
[----:B------:R-:W-:Y:S05]  /*02d0*/  @!P0 BRA `(.L_x_62) ;  /* 0x0000000000848947 */ /* 0x000fea0003800000 */
[----:B0-----:R-:W2:Y:S02]  /*02e0*/  LDG.E R12, desc[UR6][R4.64] ;  /* 0x00000006040c7981 */ /* 0x001ea4000c1e1900 */
[----:B--2---:R-:W-:-:S13]  /*02f0*/  FSETP.GT.AND P0, PT, R12, RZ, PT ;  /* 0x000000ff0c00720b */ /* 0x004fda0003f04000 */
[----:B------:R-:W-:Y:S05]  /*0300*/  @!P0 BRA `(.L_x_62) ;  /* 0x0000000000788947 */ /* 0x000fea0003800000 */
[----:B------:R-:W-:Y:S01]  /*0310*/  IADD3 R16, PT, PT, R13, -0xd000000, RZ ;  /* 0xf30000000d107810 */ /* 0x000fe20007ffe0ff */
[----:B------:R0:W1:Y:S01]  /*0320*/  MUFU.RSQ R0, R13 ;  /* 0x0000000d00007308 */ /* 0x0000620000001400 */
[----:B------:R-:W-:Y:S02]  /*0330*/  BSSY.RECONVERGENT B1, `(.L_x_63) ;  /* 0x000000c000017945 */ /* 0x000fe40003800200 */
[----:B------:R-:W-:-:S13]  /*0340*/  ISETP.GT.U32.AND P0, PT, R16, 0x727fffff, PT ;  /* 0x727fffff1000780c */ /* 0x000fda0003f04070 */
[----:B0-----:R-:W-:Y:S05]  /*0350*/  @!P0 BRA `(.L_x_64) ;  /* 0x0000000000148947 */ /* 0x001fea0003800000 */
[----:B-1----:R-:W-:Y:S01]  /*0360*/  IMAD.MOV.U32 R0, RZ, RZ, R13 ;  /* 0x000000ffff007224 */ /* 0x002fe200078e000d */
[----:B------:R-:W-:-:S07]  /*0370*/  MOV R21, 0x390 ;  /* 0x0000039000157802 */ /* 0x000fce0000000f00 */
[----:B----4-:R-:W-:Y:S05]  /*0380*/  CALL.REL.NOINC `($__internal_2_$__cuda_sm20_sqrt_rn_f32_slowpath) ;  /* 0x0000000000e87944 */ /* 0x010fea0003c00000 */
[----:B------:R-:W-:Y:S01]  /*0390*/  IMAD.MOV.U32 R13, RZ, RZ, R0 ;  /* 0x000000ffff0d7224 */ /* 0x000fe200078e0000 */
[----:B------:R-:W-:Y:S06]  /*03a0*/  BRA `(.L_x_65) ;  /* 0x0000000000107947 */ /* 0x000fec0003800000 */
.L_x_64:
[----:B-1----:R-:W-:Y:S01]  /*03b0*/  FMUL.FTZ R16, R13, R0 ;  /* 0x000000000d107220 */ /* 0x002fe20000410000 */
[----:B------:R-:W-:-:S03]  /*03c0*/  FMUL.FTZ R0, R0, 0.5 ;  /* 0x3f00000000007820 */ /* 0x000fc60000410000 */
[----:B------:R-:W-:-:S04]  /*03d0*/  FFMA R13, -R16, R16, R13 ;  /* 0x00000010100d7223 */ /* 0x000fc8000000010d */
[----:B------:R-:W-:-:S07]  /*03e0*/  FFMA R13, R13, R0, R16 ;  /* 0x000000000d0d7223 */ /* 0x000fce0000000010 */
.L_x_65:
[----:B------:R-:W-:Y:S05]  /*03f0*/  BSYNC.RECONVERGENT B1 ;  /* 0x0000000000017941 */ /* 0x000fea0003800200 */
.L_x_63:
[----:B------:R-:W-:Y:S01]  /*0400*/  IADD3 R0, PT, PT, R12, -0xd000000, RZ ;  /* 0xf30000000c007810 */ /* 0x000fe20007ffe0ff */
[----:B------:R0:W1:Y:S01]  /*0410*/  MUFU.RSQ R17, R12 ;  /* 0x0000000c00117308 */ /* 0x0000620000001400 */
[----:B------:R-:W-:Y:S02]  /*0420*/  BSSY.RECONVERGENT B1, `(.L_x_66) ;  /* 0x000000b000017945 */ /* 0x000fe40003800200 */
[----:B------:R-:W-:-:S13]  /*0430*/  ISETP.GT.U32.AND P0, PT, R0, 0x727fffff, PT ;  /* 0x727fffff0000780c */ /* 0x000fda0003f04070 */
[----:B0-----:R-:W-:Y:S05]  /*0440*/  @!P0 BRA `(.L_x_67) ;  /* 0x0000000000108947 */ /* 0x001fea0003800000 */
[----:B------:R-:W-:Y:S01]  /*0450*/  IMAD.MOV.U32 R0, RZ, RZ, R12 ;  /* 0x000000ffff007224 */ /* 0x000fe200078e000c */
[----:B------:R-:W-:-:S07]  /*0460*/  MOV R21, 0x480 ;  /* 0x0000048000157802 */ /* 0x000fce0000000f00 */
[----:B-1--4-:R-:W-:Y:S05]  /*0470*/  CALL.REL.NOINC `($__internal_2_$__cuda_sm20_sqrt_rn_f32_slowpath) ;  /* 0x0000000000ac7944 */ /* 0x012fea0003c00000 */
[----:B------:R-:W-:Y:S05]  /*0480*/  BRA `(.L_x_68) ;  /* 0x0000000000107947 */ /* 0x000fea0003800000 */
.L_x_67:
[----:B-1----:R-:W-:Y:S01]  /*0490*/  FMUL.FTZ R19, R12, R17 ;  /* 0x000000110c137220 */ /* 0x002fe20000410000 */
[----:B------:R-:W-:-:S03]  /*04a0*/  FMUL.FTZ R17, R17, 0.5 ;  /* 0x3f00000011117820 */ /* 0x000fc60000410000 */
[----:B------:R-:W-:-:S04]  /*04b0*/  FFMA R0, -R19, R19, R12 ;  /* 0x0000001313007223 */ /* 0x000fc8000000010c */
[----:B------:R-:W-:-:S07]  /*04c0*/  FFMA R0, R0, R17, R19 ;  /* 0x0000001100007223 */ /* 0x000fce0000000013 */
.L_x_68:
[----:B------:R-:W-:Y:S05]  /*04d0*/  BSYNC.RECONVERGENT B1 ;  /* 0x0000000000017941 */ /* 0x000fea0003800200 */
.L_x_66:
[----:B------:R-:W-:-:S07]  /*04e0*/  FMUL R0, R0, R13 ;  /* 0x0000000d00007220 */ /* 0x000fce0000400000 */
.L_x_62:
[----:B------:R-:W-:Y:S05]  /*04f0*/  BSYNC.RECONVERGENT B0 ;  /* 0x0000000000007941 */ /* 0x000fea0003800200 */
.L_x_61:
[----:B------:R-:W-:Y:S01]  /*0500*/  VIADD R11, R11, 0x1 ;  /* 0x000000010b0b7836 */ /* 0x000fe20000000000 */
[----:B------:R-:W-:Y:S04]  /*0510*/  BAR.SYNC.DEFER_BLOCKING 0x0 ;  /* 0x0000000000007b1d */ /* 0x000fe80000010000 */
[----:B0-----:R-:W-:-:S04]  /*0520*/  I2FP.F32.U32 R12, R11 ;  /* 0x0000000b000c7245 */ /* 0x001fc80000201000 */
[----:B------:R-:W-:-:S13]  /*0530*/  FSETP.GT.AND P0, PT, R9, R12, PT ;  /* 0x0000000c0900720b */ /* 0x000fda0003f04000 */
[----:B------:R-:W-:Y:S05]  /*0540*/  @P0 BRA `(.L_x_69) ;  /* 0xfffffffc001c0947 */ /* 0x000fea000383ffff */
.L_x_58:
[----:B------:R-:W0:Y:S01]  /*0550*/  LDCU UR4, c[0x0][0x39c] ;  /* 0x00007380ff0477ac */ /* 0x000e220008000800 */
[----:B----4-:R-:W-:-:S04]  /*0560*/  VIMNMX R2, PT, PT, R6, R7, !PT ;  /* 0x0000000706027248 */ /* 0x010fc80007fe0100 */
[----:B0-----:R-:W-:-:S13]  /*0570*/  ISETP.GE.AND P0, PT, R2, UR4, PT ;  /* 0x0000000402007c0c */ /* 0x001fda000bf06270 */
[----:B------:R-:W-:Y:S05]  /*0580*/  @P0 EXIT ;  /* 0x000000000000094d */ /* 0x000fea0003800000 */
[----:B------:R-:W-:-:S13]  /*0590*/  FSETP.GT.AND P0, PT, R0, RZ, PT ;  /* 0x000000ff0000720b */ /* 0x000fda0003f04000 */
[----:B------:R-:W-:Y:S05]  /*05a0*/  @!P0 BRA `(.L_x_70) ;  /* 0x00000000004c8947 */ /* 0x000fea0003800000 */
[----:B------:R-:W0:Y:S01]  /*05b0*/  MUFU.RCP R3, R0 ;  /* 0x0000000000037308 */ /* 0x000e220000001000 */
[----:B------:R-:W-:Y:S07]  /*05c0*/  BSSY.RECONVERGENT B0, `(.L_x_71) ;  /* 0x000000b000007945 */ /* 0x000fee0003800200 */
[----:B------:R-:W1:Y:S01]  /*05d0*/  FCHK P0, RZ, R0 ;  /* 0x00000000ff007302 */ /* 0x000e620000000000 */
[----:B0-----:R-:W-:-:S04]  /*05e0*/  FFMA R2, -R0, R3, 1 ;  /* 0x3f80000000027423 */ /* 0x001fc80000000103 */
[----:B------:R-:W-:-:S04]  /*05f0*/  FFMA R2, R3, R2, R3 ;  /* 0x0000000203027223 */ /* 0x000fc80000000003 */
[----:B------:R-:W-:-:S04]  /*0600*/  FFMA R3, RZ, R2, RZ ;  /* 0x00000002ff037223 */ /* 0x000fc800000000ff */
[----:B------:R-:W-:-:S04]  /*0610*/  FFMA R4, -R0, R3, RZ ;  /* 0x0000000300047223 */ /* 0x000fc800000001ff */
[----:B------:R-:W-:Y:S01]  /*0620*/  FFMA R5, R2, R4, R3 ;  /* 0x0000000402057223 */ /* 0x000fe20000000003 */
[----:B-1----:R-:W-:Y:S06]  /*0630*/  @!P0 BRA `(.L_x_72) ;  /* 0x00000000000c8947 */ /* 0x002fec0003800000 */
[----:B------:R-:W-:-:S07]  /*0640*/  MOV R2, 0x660 ;  /* 0x0000066000027802 */ /* 0x000fce0000000f00 */
[----:B------:R-:W-:Y:S05]  /*0650*/  CALL.REL.NOINC `($__internal_3_$__cuda_sm3x_div_rn_noftz_f32_slowpath) ;  /* 0x0000000000907944 */ /* 0x000fea0003c00000 */
[----:B------:R-:W-:-:S07]  /*0660*/  MOV R5, R4 ;  /* 0x0000000400057202 */ /* 0x000fce0000000f00 */
.L_x_72:
[----:B------:R-:W-:Y:S05]  /*0670*/  BSYNC.RECONVERGENT B0 ;  /* 0x0000000000007941 */ /* 0x000fea0003800200 */
.L_x_71:
[----:B------:R-:W0:Y:S01]  /*0680*/  LDC.64 R2, c[0x0][0x390] ;  /* 0x0000e400ff027b82 */ /* 0x000e220000000a00 */
[----:B------:R-:W1:Y:S02]  /*0690*/  LDCU UR5, c[0x0][0x39c] ;  /* 0x00007380ff0577ac */ /* 0x000e640008000800 */
[----:B-1----:R-:W-:-:S04]  /*06a0*/  IMAD R7, R6, UR5, R7 ;  /* 0x0000000506077c24 */ /* 0x002fc8000f8e0207 */
[----:B0-----:R-:W-:-:S05]  /*06b0*/  IMAD.WIDE.U32 R2, R7, 0x4, R2 ;  /* 0x0000000407027825 */ /* 0x001fca00078e0002 */
[----:B------:R-:W-:Y:S01]  /*06c0*/  STG.E desc[UR6][R2.64], R5 ;  /* 0x0000000502007986 */ /* 0x000fe2000c101906 */
[----:B------:R-:W-:Y:S05]  /*06d0*/  EXIT ;  /* 0x000000000000794d */ /* 0x000fea0003800000 */
.L_x_70:
[----:B------:R-:W0:Y:S01]  /*06e0*/  LDC.64 R2, c[0x0][0x390] ;  /* 0x0000e400ff027b82 */ /* 0x000e220000000a00 */
[----:B------:R-:W-:-:S04]  /*06f0*/  IMAD R7, R6, UR4, R7 ;  /* 0x0000000406077c24 */ /* 0x000fc8000f8e0207 */
[----:B0-----:R-:W-:-:S05]  /*0700*/  IMAD.WIDE.U32 R2, R7, 0x4, R2 ;  /* 0x0000000407027825 */ /* 0x001fca00078e0002 */
[----:B------:R-:W-:Y:S01]  /*0710*/  STG.E desc[UR6][R2.64], RZ ;  /* 0x000000ff02007986 */ /* 0x000fe2000c101906 */
[----:B------:R-:W-:Y:S05]  /*0720*/  EXIT ;  /* 0x000000000000794d */ /* 0x000fea0003800000 */
        .weak           $__internal_2_$__cuda_sm20_sqrt_rn_f32_slowpath
        .type           $__internal_2_$__cuda_sm20_sqrt_rn_f32_slowpath,@function
        .size           $__internal_2_$__cuda_sm20_sqrt_rn_f32_slowpath,($__internal_3_$__cuda_sm3x_div_rn_noftz_f32_slowpath - $__internal_2_$__cuda_sm20_sqrt_rn_f32_slowpath)
$__internal_2_$__cuda_sm20_sqrt_rn_f32_slowpath:
[----:B------:R-:W-:-:S13]  /*0730*/  LOP3.LUT P0, RZ, R0, 0x7fffffff, RZ, 0xc0, !PT ;  /* 0x7fffffff00ff7812 */ /* 0x000fda000780c0ff */
[----:B------:R-:W-:Y:S01]  /*0740*/  @!P0 IMAD.MOV.U32 R16, RZ, RZ, R0 ;  /* 0x000000ffff108224 */ /* 0x000fe200078e0000 */
[----:B------:R-:W-:Y:S06]  /*0750*/  @!P0 BRA `(.L_x_73) ;  /* 0x0000000000408947 */ /* 0x000fec0003800000 */
[----:B------:R-:W-:-:S13]  /*0760*/  FSETP.GEU.FTZ.AND P0, PT, R0, RZ, PT ;  /* 0x000000ff0000720b */ /* 0x000fda0003f1e000 */
[----:B------:R-:W-:Y:S01]  /*0770*/  @!P0 IMAD.MOV.U32 R16, RZ, RZ, 0x7fffffff ;  /* 0x7fffffffff108424 */ /* 0x000fe200078e00ff */
        /* <DEDUP_REMOVED lines=8> */
[----:B------:R-:W-:Y:S01]  /*0800*/  @P0 FMUL.FTZ R20, R16, 0.5 ;  /* 0x3f00000010140820 */ /* 0x000fe20000410000 */
[----:B------:R-:W-:Y:S02]  /*0810*/  @!P0 MOV R16, R0 ;  /* 0x0000000000108202 */ /* 0x000fe40000000f00 */
[----:B------:R-:W-:-:S04]  /*0820*/  @P0 FADD.FTZ R19, -R18, -RZ ;  /* 0x800000ff12130221 */ /* 0x000fc80000010100 */
[----:B------:R-:W-:-:S04]  /*0830*/  @P0 FFMA R19, R18, R19, R17 ;  /* 0x0000001312130223 */ /* 0x000fc80000000011 */
[----:B------:R-:W-:-:S04]  /*0840*/  @P0 FFMA R19, R19, R20, R18 ;  /* 0x0000001413130223 */ /* 0x000fc80000000012 */
[----:B------:R-:W-:-:S07]  /*0850*/  @P0 FMUL.FTZ R16, R19, 2.3283064365386962891e-10 ;  /* 0x2f80000013100820 */ /* 0x000fce0000410000 */
.L_x_73:
[----:B------:R-:W-:Y:S02]  /*0860*/  HFMA2 R17, -RZ, RZ, 0, 0 ;  /* 0x00000000ff117431 */ /* 0x000fe400000001ff */
[----:B------:R-:W-:Y:S02]  /*0870*/  IMAD.MOV.U32 R0, RZ, RZ, R16 ;  /* 0x000000ffff007224 */ /* 0x000fe400078e0010 */
[----:B------:R-:W-:-:S04]  /*0880*/  IMAD.MOV.U32 R16, RZ, RZ, R21 ;  /* 0x000000ffff107224 */ /* 0x000fc800078e0015 */
[----:B------:R-:W-:Y:S05]  /*0890*/  RET.REL.NODEC R16 `(_Z36calculateSimilarityMatrixNoTransposePfS_S_iiS_S_) ;  /* 0xfffffff410d87950 */ /* 0x000fea0003c3ffff */
        .weak           $__internal_3_$__cuda_sm3x_div_rn_noftz_f32_slowpath
        .type           $__internal_3_$__cuda_sm3x_div_rn_noftz_f32_slowpath,@function
        .size           $__internal_3_$__cuda_sm3x_div_rn_noftz_f32_slowpath,(.L_x_125 - $__internal_3_$__cuda_sm3x_div_rn_noftz_f32_slowpath)
$__internal_3_$__cuda_sm3x_div_rn_noftz_f32_slowpath:
[----:B------:R-:W-:Y:S01]  /*08a0*/  FSETP.GTU.FTZ.AND P0, PT, |R0|, +INF , PT ;  /* 0x7f8000000000780b */ /* 0x000fe20003f1c200 */
[----:B------:R-:W-:-:S12]  /*08b0*/  BSSY.RECONVERGENT B1, `(.L_x_74) ;  /* 0x0000053000017945 */ /* 0x000fd80003800200 */
[----:B------:R-:W-:Y:S05]  /*08c0*/  @P0 BRA `(.L_x_75) ;  /* 0x0000000400400947 */ /* 0x000fea0003800000 */
[----:B------:R-:W-:Y:S02]  /*08d0*/  IMAD.MOV.U32 R3, RZ, RZ, RZ ;  /* 0x000000ffff037224 */ /* 0x000fe400078e00ff */
[----:B------:R-:W-:-:S05]  /*08e0*/  IMAD.MOV.U32 R4, RZ, RZ, R0 ;  /* 0x000000ffff047224 */ /* 0x000fca00078e0000 */
[----:B------:R-:W-:-:S13]  /*08f0*/  LOP3.LUT P0, RZ, R4, 0x7fffffff, R3, 0xc8, !PT ;  /* 0x7fffffff04ff7812 */ /* 0x000fda000780c803 */
[----:B------:R-:W-:Y:S05]  /*0900*/  @!P0 BRA `(.L_x_76) ;  /* 0x0000000400288947 */ /* 0x000fea0003800000 */
[----:B------:R-:W-:Y:S02]  /*0910*/  FSETP.NEU.FTZ.AND P0, PT, |R0|, +INF , PT ;  /* 0x7f8000000000780b */ /* 0x000fe40003f1d200 */
[----:B------:R-:W-:-:S04]  /*0920*/  LOP3.LUT P1, RZ, R3, 0x7fffffff, RZ, 0xc0, !PT ;  /* 0x7fffffff03ff7812 */ /* 0x000fc8000782c0ff */
[----:B------:R-:W-:-:S13]  /*0930*/  PLOP3.LUT P0, PT, P0, P1, PT, 0x2f, 0xf2 ;  /* 0x0000000000f2781c */ /* 0x000fda0000702577 */
[----:B------:R-:W-:Y:S05]  /*0940*/  @P0 BRA `(.L_x_77) ;  /* 0x0000000400100947 */ /* 0x000fea0003800000 */
[----:B------:R-:W-:-:S13]  /*0950*/  LOP3.LUT P0, RZ, R4, 0x7fffffff, RZ, 0xc0, !PT ;  /* 0x7fffffff04ff7812 */ /* 0x000fda000780c0ff */
[----:B------:R-:W-:Y:S05]  /*0960*/  @!P0 BRA `(.L_x_78) ;  /* 0x0000000000fc8947 */ /* 0x000fea0003800000 */
[----:B------:R-:W-:Y:S01]  /*0970*/  SHF.R.U32.HI R3, RZ, 0x17, R0 ;  /* 0x00000017ff037819 */ /* 0x000fe20000011600 */
[----:B------:R-:W-:Y:S03]  /*0980*/  BSSY.RECONVERGENT B2, `(.L_x_79) ;  /* 0x000003c000027945 */ /* 0x000fe60003800200 */
[----:B------:R-:W-:-:S04]  /*0990*/  LOP3.LUT R11, R3, 0xff, RZ, 0xc0, !PT ;  /* 0x000000ff030b7812 */ /* 0x000fc800078ec0ff */
[----:B------:R-:W-:-:S04]  /*09a0*/  IADD3 R3, PT, PT, R11, -0x1, RZ ;  /* 0xffffffff0b037810 */ /* 0x000fc80007ffe0ff */
[----:B------:R-:W-:Y:S02]  /*09b0*/  ISETP.GE.AND P0, PT, R3, RZ, PT ;  /* 0x000000ff0300720c */ /* 0x000fe40003f06270 */
[----:B------:R-:W-:-:S11]  /*09c0*/  LEA R3, R11, 0xc0800000, 0x17 ;  /* 0xc08000000b037811 */ /* 0x000fd600078eb8ff */
[----:B------:R-:W-:Y:S01]  /*09d0*/  @!P0 FFMA R4, R0, 1.84467440737095516160e+19, RZ ;  /* 0x5f80000000048823 */ /* 0x000fe200000000ff */
[----:B------:R-:W-:-:S03]  /*09e0*/  FFMA R0, RZ, 1.84467440737095516160e+19, RZ ;  /* 0x5f800000ff007823 */ /* 0x000fc600000000ff */
[----:B------:R-:W-:Y:S02]  /*09f0*/  IMAD.IADD R3, R4, 0x1, -R3 ;  /* 0x0000000104037824 */ /* 0x000fe400078e0a03 */
[----:B------:R-:W-:Y:S02]  /*0a00*/  VIADD R0, R0, 0x3f800000 ;  /* 0x3f80000000007836 */ /* 0x000fe40000000000 */
[----:B------:R-:W0:Y:S01]  /*0a10*/  MUFU.RCP R4, R3 ;  /* 0x0000000300047308 */ /* 0x000e220000001000 */
[----:B------:R-:W-:-:S04]  /*0a20*/  FADD.FTZ R5, -R3, -RZ ;  /* 0x800000ff03057221 */ /* 0x000fc80000010100 */
[----:B0-----:R-:W-:-:S04]  /*0a30*/  FFMA R9, R4, R5, 1 ;  /* 0x3f80000004097423 */ /* 0x001fc80000000005 */
[----:B------:R-:W-:-:S04]  /*0a40*/  FFMA R13, R4, R9, R4 ;  /* 0x00000009040d7223 */ /* 0x000fc80000000004 */
[----:B------:R-:W-:-:S04]  /*0a50*/  FFMA R4, R0, R13, RZ ;  /* 0x0000000d00047223 */ /* 0x000fc800000000ff */
[----:B------:R-:W-:-:S04]  /*0a60*/  FFMA R9, R5, R4, R0 ;  /* 0x0000000405097223 */ /* 0x000fc80000000000 */
[----:B------:R-:W-:-:S04]  /*0a70*/  FFMA R8, R13, R9, R4 ;  /* 0x000000090d087223 */ /* 0x000fc80000000004 */
[----:B------:R-:W-:Y:S01]  /*0a80*/  FFMA R9, R5, R8, R0 ;  /* 0x0000000805097223 */ /* 0x000fe20000000000 */
[----:B------:R-:W-:-:S03]  /*0a90*/  MOV R0, 0xffffffc0 ;  /* 0xffffffc000007802 */ /* 0x000fc60000000f00 */
[----:B------:R-:W-:Y:S02]  /*0aa0*/  FFMA R4, R13, R9, R8 ;  /* 0x000000090d047223 */ /* 0x000fe40000000008 */
[----:B------:R-:W-:-:S03]  /*0ab0*/  @!P0 VIADD R0, R0, 0x40 ;  /* 0x0000004000008836 */ /* 0x000fc60000000000 */
[----:B------:R-:W-:Y:S01]  /*0ac0*/  SHF.R.U32.HI R3, RZ, 0x17, R4 ;  /* 0x00000017ff037819 */ /* 0x000fe20000011604 */
[----:B------:R-:W-:-:S03]  /*0ad0*/  IMAD.IADD R0, R0, 0x1, -R11 ;  /* 0x0000000100007824 */ /* 0x000fc600078e0a0b */
        /* <DEDUP_REMOVED lines=13> */
[CCC-:B------:R-:W-:Y:S01]  /*0bb0*/  FFMA.RM R3, R13.reuse, R9.reuse, R8.reuse ;  /* 0x000000090d037223 */ /* 0x1c0fe20000004008 */
[C---:B------:R-:W-:Y:S02]  /*0bc0*/  ISETP.NE.AND P2, PT, R10.reuse, RZ, PT ;  /* 0x000000ff0a00720c */ /* 0x040fe40003f45270 */
[----:B------:R-:W-:Y:S02]  /*0bd0*/  ISETP.NE.AND P1, PT, R10, RZ, PT ;  /* 0x000000ff0a00720c */ /* 0x000fe40003f25270 */
[----:B------:R-:W-:Y:S01]  /*0be0*/  LOP3.LUT R5, R0, 0x7fffff, RZ, 0xc0, !PT ;  /* 0x007fffff00057812 */ /* 0x000fe200078ec0ff */
[----:B------:R-:W-:Y:S01]  /*0bf0*/  FFMA.RP R0, R13, R9, R8 ;  /* 0x000000090d007223 */ /* 0x000fe20000008008 */
[C---:B------:R-:W-:Y:S01]  /*0c00*/  VIADD R8, R10.reuse, 0x20 ;  /* 0x000000200a087836 */ /* 0x040fe20000000000 */
[----:B------:R-:W-:Y:S02]  /*0c10*/  IADD3 R9, PT, PT, -R10, RZ, RZ ;  /* 0x000000ff0a097210 */ /* 0x000fe40007ffe1ff */
        /* <DEDUP_REMOVED lines=10> */
[----:B------:R-:W-:-:S05]  /*0cc0*/  LOP3.LUT R3, R3, R0, RZ, 0xc0, !PT ;  /* 0x0000000003037212 */ /* 0x000fca00078ec0ff */
[----:B------:R-:W-:-:S05]  /*0cd0*/  IMAD.IADD R3, R8, 0x1, R3 ;  /* 0x0000000108037824 */ /* 0x000fca00078e0203 */
[----:B------:R-:W-:Y:S01]  /*0ce0*/  LOP3.LUT R4, R3, R4, RZ, 0xfc, !PT ;  /* 0x0000000403047212 */ /* 0x000fe200078efcff */
[----:B------:R-:W-:Y:S06]  /*0cf0*/  BRA `(.L_x_82) ;  /* 0x0000000000107947 */ /* 0x000fec0003800000 */
.L_x_81:
[----:B------:R-:W-:-:S04]  /*0d00*/  LOP3.LUT R4, R4, 0x80000000, RZ, 0xc0, !PT ;  /* 0x8000000004047812 */ /* 0x000fc800078ec0ff */
[----:B------:R-:W-:Y:S01]  /*0d10*/  LOP3.LUT R4, R4, 0x7f800000, RZ, 0xfc, !PT ;  /* 0x7f80000004047812 */ /* 0x000fe200078efcff */
[----:B------:R-:W-:Y:S06]  /*0d20*/  BRA `(.L_x_82) ;  /* 0x0000000000047947 */ /* 0x000fec0003800000 */
.L_x_80:
[----:B------:R-:W-:-:S07]  /*0d30*/  IMAD R4, R0, 0x800000, R4 ;  /* 0x0080000000047824 */ /* 0x000fce00078e0204 */
.L_x_82:
[----:B------:R-:W-:Y:S05]  /*0d40*/  BSYNC.RECONVERGENT B2 ;  /* 0x0000000000027941 */ /* 0x000fea0003800200 */
.L_x_79:
[----:B------:R-:W-:Y:S05]  /*0d50*/  BRA `(.L_x_83) ;  /* 0x0000000000207947 */ /* 0x000fea0003800000 */
.L_x_78:
[----:B------:R-:W-:-:S04]  /*0d60*/  LOP3.LUT R4, R4, 0x80000000, R3, 0x48, !PT ;  /* 0x8000000004047812 */ /* 0x000fc800078e4803 */
[----:B------:R-:W-:Y:S01]  /*0d70*/  LOP3.LUT R4, R4, 0x7f800000, RZ, 0xfc, !PT ;  /* 0x7f80000004047812 */ /* 0x000fe200078efcff */
[----:B------:R-:W-:Y:S06]  /*0d80*/  BRA `(.L_x_83) ;  /* 0x0000000000147947 */ /* 0x000fec0003800000 */
.L_x_77:
[----:B------:R-:W-:Y:S01]  /*0d90*/  LOP3.LUT R4, R4, 0x80000000, R3, 0x48, !PT ;  /* 0x8000000004047812 */ /* 0x000fe200078e4803 */
[----:B------:R-:W-:Y:S06]  /*0da0*/  BRA `(.L_x_83) ;  /* 0x00000000000c7947 */ /* 0x000fec0003800000 */
.L_x_76:
[----:B------:R-:W0:Y:S01]  /*0db0*/  MUFU.RSQ R4, -QNAN ;  /* 0xffc0000000047908 */ /* 0x000e220000001400 */
[----:B------:R-:W-:Y:S05]  /*0dc0*/  BRA `(.L_x_83) ;  /* 0x0000000000047947 */ /* 0x000fea0003800000 */
.L_x_75:
[----:B------:R-:W-:-:S07]  /*0dd0*/  FADD.FTZ R4, RZ, R0 ;  /* 0x00000000ff047221 */ /* 0x000fce0000010000 */
.L_x_83:
[----:B------:R-:W-:Y:S05]  /*0de0*/  BSYNC.RECONVERGENT B1 ;  /* 0x0000000000017941 */ /* 0x000fea0003800200 */
.L_x_74:
[----:B------:R-:W-:-:S04]  /*0df0*/  HFMA2 R3, -RZ, RZ, 0, 0 ;  /* 0x00000000ff037431 */ /* 0x000fc800000001ff */
[----:B0-----:R-:W-:Y:S05]  /*0e00*/  RET.REL.NODEC R2 `(_Z36calculateSimilarityMatrixNoTransposePfS_S_iiS_S_) ;  /* 0xfffffff0027c7950 */ /* 0x001fea0003c3ffff */
.L_x_84:
        /* <DEDUP_REMOVED lines=15> */
.L_x_125:


//--------------------- .text._Z31calculateSimilarityMatrixGlobalPfS_iiS_S_ --------------------------
	.section	.text._Z31calculateSimilarityMatrixGlobalPfS_iiS_S_,"ax",@progbits
	.align	128
        .global         _Z31calculateSimilarityMatrixGlobalPfS_iiS_S_
        .type           _Z31calculateSimilarityMatrixGlobalPfS_iiS_S_,@function
        .size           _Z31calculateSimilarityMatrixGlobalPfS_iiS_S_,(.L_x_127 - _Z31calculateSimilarityMatrixGlobalPfS_iiS_S_)
        .other          _Z31calculateSimilarityMatrixGlobalPfS_iiS_S_,@"STO_CUDA_ENTRY STV_DEFAULT"
_Z31calculateSimilarityMatrixGlobalPfS_iiS_S_:
.text._Z31calculateSimilarityMatrixGlobalPfS_iiS_S_:
[----:B------:R-:W-:Y:S01]  /*0000*/  LDC R1, c[0x0][0x37c] ;  /* 0x0000df00ff017b82 */ /* 0x000fe20000000800 */
[----:B------:R-:W0:Y:S01]  /*0010*/  S2R R2, SR_TID.Y ;  /* 0x0000000000027919 */ /* 0x000e220000002200 */
[----:B------:R-:W1:Y:S06]  /*0020*/  LDCU UR5, c[0x0][0x390] ;  /* 0x00007200ff0577ac */ /* 0x000e6c0008000800 */
[----:B------:R-:W0:Y:S01]  /*0030*/  S2UR UR6, SR_CTAID.Y ;  /* 0x00000000000679c3 */ /* 0x000e220000002600 */
[----:B------:R-:W2:Y:S01]  /*0040*/  S2R R5, SR_TID.X ;  /* 0x0000000000057919 */ /* 0x000ea20000002100 */
[----:B------:R-:W3:Y:S06]  /*0050*/  LDCU.64 UR8, c[0x0][0x358] ;  /* 0x00006b00ff0877ac */ /* 0x000eec0008000a00 */
[----:B------:R-:W0:Y:S08]  /*0060*/  LDC R3, c[0x0][0x364] ;  /* 0x0000d900ff037b82 */ /* 0x000e300000000800 */
[----:B------:R-:W2:Y:S01]  /*0070*/  S2UR UR4, SR_CTAID.X ;  /* 0x00000000000479c3 */ /* 0x000ea20000002500 */
[----:B-1----:R-:W-:-:S07]  /*0080*/  UISETP.GE.AND UP0, UPT, UR5, 0x1, UPT ;  /* 0x000000010500788c */ /* 0x002fce000bf06270 */
[----:B------:R-:W2:Y:S01]  /*0090*/  LDC R0, c[0x0][0x360] ;  /* 0x0000d800ff007b82 */ /* 0x000ea20000000800 */
[----:B0-----:R-:W-:Y:S02]  /*00a0*/  IMAD R2, R3, UR6, R2 ;  /* 0x0000000603027c24 */ /* 0x001fe4000f8e0202 */
[----:B------:R-:W-:Y:S02]  /*00b0*/  IMAD.MOV.U32 R3, RZ, RZ, RZ ;  /* 0x000000ffff037224 */ /* 0x000fe400078e00ff */
[----:B--2---:R-:W-:Y:S01]  /*00c0*/  IMAD R5, R0, UR4, R5 ;  /* 0x0000000400057c24 */ /* 0x004fe2000f8e0205 */
[----:B---3--:R-:W-:Y:S06]  /*00d0*/  BRA.U !UP0, `(.L_x_85) ;  /* 0x0000000508cc7547 */ /* 0x008fec000b800000 */
[----:B------:R-:W0:Y:S01]  /*00e0*/  LDC.64 R8, c[0x0][0x398] ;  /* 0x0000e600ff087b82 */ /* 0x000e220000000a00 */
[----:B------:R-:W1:Y:S01]  /*00f0*/  LDCU UR4, c[0x0][0x394] ;  /* 0x00007280ff0477ac */ /* 0x000e620008000800 */
[----:B------:R-:W-:Y:S01]  /*0100*/  VIMNMX R0, PT, PT, R2, R5, !PT ;  /* 0x0000000502007248 */ /* 0x000fe20007fe0100 */
[----:B------:R-:W-:Y:S01]  /*0110*/  IMAD R4, R5, UR5, RZ ;  /* 0x0000000505047c24 */ /* 0x000fe2000f8e02ff */
[----:B------:R-:W-:Y:S01]  /*0120*/  UISETP.GE.U32.AND UP0, UPT, UR5, 0x4, UPT ;  /* 0x000000040500788c */ /* 0x000fe2000bf06070 */
[----:B------:R-:W-:Y:S01]  /*0130*/  IMAD.MOV.U32 R3, RZ, RZ, RZ ;  /* 0x000000ffff037224 */ /* 0x000fe200078e00ff */
[----:B------:R-:W-:Y:S01]  /*0140*/  ULOP3.LUT UR6, UR5, 0x3, URZ, 0xc0, !UPT ;  /* 0x0000000305067892 */ /* 0x000fe2000f8ec0ff */
[----:B-1----:R-:W-:Y:S01]  /*0150*/  ISETP.GE.AND P0, PT, R0, UR4, PT ;  /* 0x0000000400007c0c */ /* 0x002fe2000bf06270 */
[C---:B------:R-:W-:Y:S01]  /*0160*/  IMAD R0, R2.reuse, UR5, RZ ;  /* 0x0000000502007c24 */ /* 0x040fe2000f8e02ff */
[----:B------:R-:W-:Y:S01]  /*0170*/  UMOV UR4, URZ ;  /* 0x000000ff00047c82 */ /* 0x000fe20008000000 */
[----:B0-----:R-:W-:-:S04]  /*0180*/  IMAD.WIDE.U32 R6, R2, 0x4, R8 ;  /* 0x0000000402067825 */ /* 0x001fc800078e0008 */
[----:B------:R-:W-:Y:S01]  /*0190*/  IMAD.WIDE R8, R5, 0x4, R8 ;  /* 0x0000000405087825 */ /* 0x000fe200078e0208 */
[----:B------:R-:W-:Y:S06]  /*01a0*/  BRA.U !UP0, `(.L_x_86) ;  /* 0x00000005082c7547 */ /* 0x000fec000b800000 */
[----:B------:R-:W0:Y:S01]  /*01b0*/  LDC.64 R12, c[0x0][0x380] ;  /* 0x0000e000ff0c7b82 */ /* 0x000e220000000a00 */
[----:B------:R-:W-:Y:S01]  /*01c0*/  ULOP3.LUT UR4, UR5, 0x7ffffffc, URZ, 0xc0, !UPT ;  /* 0x7ffffffc05047892 */ /* 0x000fe2000f8ec0ff */
[----:B------:R-:W-:Y:S01]  /*01d0*/  IMAD.MOV.U32 R3, RZ, RZ, RZ ;  /* 0x000000ffff037224 */ /* 0x000fe200078e00ff */
[----:B------:R-:W-:Y:S01]  /*01e0*/  MOV R19, R0 ;  /* 0x0000000000137202 */ /* 0x000fe20000000f00 */
[----:B------:R-:W-:Y:S01]  /*01f0*/  IMAD.MOV.U32 R17, RZ, RZ, R4 ;  /* 0x000000ffff117224 */ /* 0x000fe200078e0004 */
[----:B------:R-:W-:-:S03]  /*0200*/  UIADD3 UR5, UPT, UPT, -UR4, URZ, URZ ;  /* 0x000000ff04057290 */ /* 0x000fc6000fffe1ff */
[----:B------:R-:W1:Y:S01]  /*0210*/  LDC.64 R10, c[0x0][0x380] ;  /* 0x0000e000ff0a7b82 */ /* 0x000e620000000a00 */
[----:B0-----:R-:W-:-:S03]  /*0220*/  IMAD.WIDE R12, R4, 0x4, R12 ;  /* 0x00000004040c7825 */ /* 0x001fc600078e020c */
[----:B------:R-:W-:-:S04]  /*0230*/  IADD3 R12, P1, PT, R12, 0xc, RZ ;  /* 0x0000000c0c0c7810 */ /* 0x000fc80007f3e0ff */
[----:B------:R-:W-:-:S09]  /*0240*/  IADD3.X R13, PT, PT, RZ, R13, RZ, P1, !PT ;  /* 0x0000000dff0d7210 */ /* 0x000fd20000ffe4ff */
.L_x_95:
[----:B------:R-:W-:Y:S01]  /*0250*/  UIADD3 UR5, UPT, UPT, UR5, 0x4, URZ ;  /* 0x0000000405057890 */ /* 0x000fe2000fffe0ff */
[----:B------:R-:W-:Y:S03]  /*0260*/  BSSY.RECONVERGENT B0, `(.L_x_87) ;  /* 0x0000010000007945 */ /* 0x000fe60003800200 */
[----:B------:R-:W-:Y:S01]  /*0270*/  UISETP.NE.AND UP0, UPT, UR5, URZ, UPT ;  /* 0x000000ff0500728c */ /* 0x000fe2000bf05270 */
[----:B------:R-:W-:Y:S10]  /*0280*/  @P0 BRA `(.L_x_88) ;  /* 0x0000000000340947 */ /* 0x000ff40003800000 */
[----:B-1----:R-:W-:-:S05]  /*0290*/  IMAD.WIDE.U32 R14, R19, 0x4, R10 ;  /* 0x00000004130e7825 */ /* 0x002fca00078e000a */
[----:B------:R-:W2:Y:S02]  /*02a0*/  LDG.E R21, desc[UR8][R14.64] ;  /* 0x000000080e157981 */ /* 0x000ea4000c1e1900 */
[----:B--2---:R-:W-:-:S13]  /*02b0*/  FSETP.GT.AND P1, PT, R21, RZ, PT ;  /* 0x000000ff1500720b */ /* 0x004fda0003f24000 */
[----:B------:R-:W-:Y:S05]  /*02c0*/  @!P1 BRA `(.L_x_88) ;  /* 0x0000000000249947 */ /* 0x000fea0003800000 */
[----:B------:R-:W-:-:S05]  /*02d0*/  IMAD.WIDE R14, R17, 0x4, R10 ;  /* 0x00000004110e7825 */ /* 0x000fca00078e020a */
[----:B------:R-:W2:Y:S02]  /*02e0*/  LDG.E R16, desc[UR8][R14.64] ;  /* 0x000000080e107981 */ /* 0x000ea4000c1e1900 */
[----:B--2---:R-:W-:-:S13]  /*02f0*/  FSETP.GT.AND P1, PT, R16, RZ, PT ;  /* 0x000000ff1000720b */ /* 0x004fda0003f24000 */
[----:B------:R-:W-:Y:S05]  /*0300*/  @!P1 BRA `(.L_x_88) ;  /* 0x0000000000149947 */ /* 0x000fea0003800000 */
[----:B------:R-:W2:Y:S04]  /*0310*/  LDG.E R14, desc[UR8][R6.64] ;  /* 0x00000008060e7981 */ /* 0x000ea8000c1e1900 */
[----:B------:R-:W3:Y:S01]  /*0320*/  LDG.E R15, desc[UR8][R8.64] ;  /* 0x00000008080f7981 */ /* 0x000ee2000c1e1900 */
[----:B--2---:R-:W-:Y:S01]  /*0330*/  FADD R14, R21, -R14 ;  /* 0x8000000e150e7221 */ /* 0x004fe20000000000 */
[----:B---3--:R-:W-:-:S04]  /*0340*/  FADD R15, R16, -R15 ;  /* 0x8000000f100f7221 */ /* 0x008fc80000000000 */
[----:B------:R-:W-:-:S07]  /*0350*/  FFMA R3, R14, R15, R3 ;  /* 0x0000000f0e037223 */ /* 0x000fce0000000003 */
.L_x_88:
[----:B------:R-:W-:Y:S05]  /*0360*/  BSYNC.RECONVERGENT B0 ;  /* 0x0000000000007941 */ /* 0x000fea0003800200 */
.L_x_87:
[----:B------:R-:W-:Y:S01]  /*0370*/  BSSY.RECONVERGENT B0, `(.L_x_89) ;  /* 0x000001b000007945 */ /* 0x000fe20003800200 */
[----:B-1----:R-:W-:-:S03]  /*0380*/  IMAD.WIDE.U32 R14, R19, 0x4, R10 ;  /* 0x00000004130e7825 */ /* 0x002fc600078e000a */
[----:B------:R-:W-:Y:S05]  /*0390*/  @P0 BRA `(.L_x_90) ;  /* 0x0000000000600947 */ /* 0x000fea0003800000 */
[----:B------:R-:W2:Y:S04]  /*03a0*/  LDG.E R16, desc[UR8][R14.64+0x4] ;  /* 0x000004080e107981 */ /* 0x000ea8000c1e1900 */
[----:B------:R-:W3:Y:S01]  /*03b0*/  LDG.E R20, desc[UR8][R14.64+0x8] ;  /* 0x000008080e147981 */ /* 0x000ee2000c1e1900 */
[----:B------:R-:W-:Y:S01]  /*03c0*/  BSSY.RECONVERGENT B1, `(.L_x_91) ;  /* 0x000000c000017945 */ /* 0x000fe20003800200 */
[----:B--2---:R-:W-:Y:S02]  /*03d0*/  FSETP.GT.AND P2, PT, R16, RZ, PT ;  /* 0x000000ff1000720b */ /* 0x004fe40003f44000 */
[----:B---3--:R-:W-:-:S11]  /*03e0*/  FSETP.GT.AND P1, PT, R20, RZ, PT ;  /* 0x000000ff1400720b */ /* 0x008fd60003f24000 */
[----:B------:R-:W-:Y:S05]  /*03f0*/  @!P2 BRA `(.L_x_92) ;  /* 0x000000000020a947 */ /* 0x000fea0003800000 */
[----:B------:R-:W2:Y:S02]  /*0400*/  LDG.E R18, desc[UR8][R12.64+-0x8] ;  /* 0xfffff8080c127981 */ /* 0x000ea4000c1e1900 */
[----:B--2---:R-:W-:-:S13]  /*0410*/  FSETP.GT.AND P2, PT, R18, RZ, PT ;  /* 0x000000ff1200720b */ /* 0x004fda0003f44000 */
[----:B------:R-:W-:Y:S05]  /*0420*/  @!P2 BRA `(.L_x_92) ;  /* 0x000000000014a947 */ /* 0x000fea0003800000 */
[----:B------:R-:W2:Y:S04]  /*0430*/  LDG.E R21, desc[UR8][R6.64] ;  /* 0x0000000806157981 */ /* 0x000ea8000c1e1900 */
[----:B------:R-:W3:Y:S01]  /*0440*/  LDG.E R23, desc[UR8][R8.64] ;  /* 0x0000000808177981 */ /* 0x000ee2000c1e1900 */
[----:B--2---:R-:W-:Y:S01]  /*0450*/  FADD R16, -R21, R16 ;  /* 0x0000001015107221 */ /* 0x004fe20000000100 */
[----:B---3--:R-:W-:-:S04]  /*0460*/  FADD R18, -R23, R18 ;  /* 0x0000001217127221 */ /* 0x008fc80000000100 */
[----:B------:R-:W-:-:S07]  /*0470*/  FFMA R3, R16, R18, R3 ;  /* 0x0000001210037223 */ /* 0x000fce0000000003 */
.L_x_92:
[----:B------:R-:W-:Y:S05]  /*0480*/  BSYNC.RECONVERGENT B1 ;  /* 0x0000000000017941 */ /* 0x000fea0003800200 */
.L_x_91:
        /* <DEDUP_REMOVED lines=9> */
.L_x_90:
[----:B------:R-:W-:Y:S05]  /*0520*/  BSYNC.RECONVERGENT B0 ;  /* 0x0000000000007941 */ /* 0x000fea0003800200 */
.L_x_89:
[----:B------:R-:W-:Y:S04]  /*0530*/  BSSY.RECONVERGENT B0, `(.L_x_93) ;  /* 0x000000d000007945 */ /* 0x000fe80003800200 */
[----:B------:R-:W-:Y:S05]  /*0540*/  @P0 BRA `(.L_x_94) ;  /* 0x00000000002c0947 */ /* 0x000fea0003800000 */
[----:B------:R-:W2:Y:S02]  /*0550*/  LDG.E R14, desc[UR8][R14.64+0xc] ;  /* 0x00000c080e0e7981 */ /* 0x000ea4000c1e1900 */
[----:B--2---:R-:W-:-:S13]  /*0560*/  FSETP.GT.AND P1, PT, R14, RZ, PT ;  /* 0x000000ff0e00720b */ /* 0x004fda0003f24000 */
        /* <DEDUP_REMOVED lines=9> */
.L_x_94:
[----:B------:R-:W-:Y:S05]  /*0600*/  BSYNC.RECONVERGENT B0 ;  /* 0x0000000000007941 */ /* 0x000fea0003800200 */
.L_x_93:
[----:B------:R-:W-:Y:S01]  /*0610*/  IADD3 R12, P1, PT, R12, 0x10, RZ ;  /* 0x000000100c0c7810 */ /* 0x000fe20007f3e0ff */
[----:B------:R-:W-:Y:S02]  /*0620*/  VIADD R19, R19, 0x4 ;  /* 0x0000000413137836 */ /* 0x000fe40000000000 */
[----:B------:R-:W-:Y:S01]  /*0630*/  VIADD R17, R17, 0x4 ;  /* 0x0000000411117836 */ /* 0x000fe20000000000 */
[----:B------:R-:W-:Y:S01]  /*0640*/  IADD3.X R13, PT, PT, RZ, R13, RZ, P1, !PT ;  /* 0x0000000dff0d7210 */ /* 0x000fe20000ffe4ff */
[----:B------:R-:W-:Y:S08]  /*0650*/  BRA.U UP0, `(.L_x_95) ;  /* 0xfffffff900fc7547 */ /* 0x000ff0000b83ffff */
.L_x_86:
[----:B------:R-:W-:-:S09]  /*0660*/  UISETP.NE.AND UP0, UPT, UR6, URZ, UPT ;  /* 0x000000ff0600728c */ /* 0x000fd2000bf05270 */
[----:B------:R-:W-:Y:S05]  /*0670*/  BRA.U !UP0, `(.L_x_85) ;  /* 0x0000000108647547 */ /* 0x000fea000b800000 */
[----:B------:R-:W0:Y:S01]  /*0680*/  LDC.64 R10, c[0x0][0x380] ;  /* 0x0000e000ff0a7b82 */ /* 0x000e220000000a00 */
[----:B------:R-:W-:Y:S01]  /*0690*/  VIADD R15, R4, UR4 ;  /* 0x00000004040f7c36 */ /* 0x000fe20008000000 */
[----:B------:R-:W-:Y:S01]  /*06a0*/  UIADD3 UR5, UPT, UPT, -UR6, URZ, URZ ;  /* 0x000000ff06057290 */ /* 0x000fe2000fffe1ff */
[----:B------:R-:W-:-:S11]  /*06b0*/  VIADD R17, R0, UR4 ;  /* 0x0000000400117c36 */ /* 0x000fd60008000000 */
.L_x_98:
[----:B------:R-:W-:Y:S01]  /*06c0*/  UIADD3 UR5, UPT, UPT, UR5, 0x1, URZ ;  /* 0x0000000105057890 */ /* 0x000fe2000fffe0ff */
[----:B------:R-:W-:Y:S03]  /*06d0*/  BSSY.RECONVERGENT B0, `(.L_x_96) ;  /* 0x0000010000007945 */ /* 0x000fe60003800200 */
[----:B------:R-:W-:Y:S01]  /*06e0*/  UISETP.NE.AND UP0, UPT, UR5, URZ, UPT ;  /* 0x000000ff0500728c */ /* 0x000fe2000bf05270 */
[----:B------:R-:W-:Y:S10]  /*06f0*/  @P0 BRA `(.L_x_97) ;  /* 0x0000000000340947 */ /* 0x000ff40003800000 */
[----:B0-----:R-:W-:-:S05]  /*0700*/  IMAD.WIDE.U32 R12, R17, 0x4, R10 ;  /* 0x00000004110c7825 */ /* 0x001fca00078e000a */
[----:B------:R-:W2:Y:S02]  /*0710*/  LDG.E R19, desc[UR8][R12.64] ;  /* 0x000000080c137981 */ /* 0x000ea4000c1e1900 */
[----:B--2---:R-:W-:-:S13]  /*0720*/  FSETP.GT.AND P1, PT, R19, RZ, PT ;  /* 0x000000ff1300720b */ /* 0x004fda0003f24000 */
[----:B------:R-:W-:Y:S05]  /*0730*/  @!P1 BRA `(.L_x_97) ;  /* 0x0000000000249947 */ /* 0x000fea0003800000 */
[----:B------:R-:W-:-:S06]  /*0740*/  IMAD.WIDE R12, R15, 0x4, R10 ;  /* 0x000000040f0c7825 */ /* 0x000fcc00078e020a */
        /* <DEDUP_REMOVED lines=8> */
.L_x_97:
[----:B------:R-:W-:Y:S05]  /*07d0*/  BSYNC.RECONVERGENT B0 ;  /* 0x0000000000007941 */ /* 0x000fea0003800200 */
.L_x_96:
[----:B------:R-:W-:Y:S01]  /*07e0*/  IADD3 R15, PT, PT, R15, 0x1, RZ ;  /* 0x000000010f0f7810 */ /* 0x000fe20007ffe0ff */
[----:B------:R-:W-:Y:S01]  /*07f0*/  VIADD R17, R17, 0x1 ;  /* 0x0000000111117836 */ /* 0x000fe20000000000 */
[----:B------:R-:W-:Y:S06]  /*0800*/  BRA.U UP0, `(.L_x_98) ;  /* 0xfffffffd00ac7547 */ /* 0x000fec000b83ffff */
.L_x_85:
[----:B------:R-:W1:Y:S01]  /*0810*/  LDCU UR7, c[0x0][0x394] ;  /* 0x00007280ff0777ac */ /* 0x000e620008000800 */
[----:B------:R-:W-:-:S04]  /*0820*/  VIMNMX R0, PT, PT, R2, R5, !PT ;  /* 0x0000000502007248 */ /* 0x000fc80007fe0100 */
[----:B-1----:R-:W-:-:S13]  /*0830*/  ISETP.GE.AND P0, PT, R0, UR7, PT ;  /* 0x0000000700007c0c */ /* 0x002fda000bf06270 */
[----:B------:R-:W-:Y:S05]  /*0840*/  @P0 EXIT ;  /* 0x000000000000094d */ /* 0x000fea0003800000 */
[----:B------:R-:W1:Y:S02]  /*0850*/  LDC.64 R8, c[0x0][0x3a0] ;  /* 0x0000e800ff087b82 */ /* 0x000e640000000a00 */
[----:B-1----:R-:W-:-:S05]  /*0860*/  IMAD.WIDE.U32 R6, R2, 0x4, R8 ;  /* 0x0000000402067825 */ /* 0x002fca00078e0008 */
[----:B------:R-:W2:Y:S01]  /*0870*/  LDG.E R0, desc[UR8][R6.64] ;  /* 0x0000000806007981 */ /* 0x000ea2000c1e1900 */
[----:B------:R-:W-:Y:S01]  /*0880*/  BSSY.RECONVERGENT B0, `(.L_x_99) ;  /* 0x000003a000007945 */ /* 0x000fe20003800200 */
[----:B--2---:R-:W-:-:S13]  /*0890*/  FSETP.GT.AND P0, PT, R0, RZ, PT ;  /* 0x000000ff0000720b */ /* 0x004fda0003f04000 */
[----:B------:R-:W-:Y:S05]  /*08a0*/  @!P0 BRA `(.L_x_100) ;  /* 0x0000000000dc8947 */ /* 0x000fea0003800000 */
[----:B------:R-:W-:-:S05]  /*08b0*/  IMAD.WIDE R6, R5, 0x4, R8 ;  /* 0x0000000405067825 */ /* 0x000fca00078e0208 */
[----:B------:R-:W2:Y:S02]  /*08c0*/  LDG.E R4, desc[UR8][R6.64] ;  /* 0x0000000806047981 */ /* 0x000ea4000c1e1900 */
[----:B--2---:R-:W-:-:S13]  /*08d0*/  FSETP.GT.AND P0, PT, R4, RZ, PT ;  /* 0x000000ff0400720b */ /* 0x004fda0003f04000 */
[----:B------:R-:W-:Y:S05]  /*08e0*/  @!P0 BRA `(.L_x_100) ;  /* 0x0000000000cc8947 */ /* 0x000fea0003800000 */
[----:B------:R-:W-:Y:S01]  /*08f0*/  IADD3 R6, PT, PT, R0, -0xd000000, RZ ;  /* 0xf300000000067810 */ /* 0x000fe20007ffe0ff */
[----:B------:R1:W2:Y:S01]  /*0900*/  MUFU.RSQ R7, R0 ;  /* 0x0000000000077308 */ /* 0x0002a20000001400 */
[----:B------:R-:W-:Y:S02]  /*0910*/  BSSY.RECONVERGENT B1, `(.L_x_101) ;  /* 0x000000b000017945 */ /* 0x000fe40003800200 */
[----:B------:R-:W-:-:S13]  /*0920*/  ISETP.GT.U32.AND P0, PT, R6, 0x727fffff, PT ;  /* 0x727fffff0600780c */ /* 0x000fda0003f04070 */
[----:B-1----:R-:W-:Y:S05]  /*0930*/  @!P0 BRA `(.L_x_102) ;  /* 0x0000000000108947 */ /* 0x002fea0003800000 */
[----:B------:R-:W-:-:S07]  /*0940*/  MOV R12, 0x960 ;  /* 0x00000960000c7802 */ /* 0x000fce0000000f00 */
[----:B0-2---:R-:W-:Y:S05]  /*0950*/  CALL.REL.NOINC `($__internal_4_$__cuda_sm20_sqrt_rn_f32_slowpath) ;  /* 0x0000000000cc7944 */ /* 0x005fea0003c00000 */
[----:B------:R-:W-:Y:S01]  /*0960*/  IMAD.MOV.U32 R8, RZ, RZ, R0 ;  /* 0x000000ffff087224 */ /* 0x000fe200078e0000 */
[----:B------:R-:W-:Y:S06]  /*0970*/  BRA `(.L_x_103) ;  /* 0x0000000000107947 */ /* 0x000fec0003800000 */
.L_x_102:
[----:B--2---:R-:W-:Y:S01]  /*0980*/  FMUL.FTZ R9, R0, R7 ;  /* 0x0000000700097220 */ /* 0x004fe20000410000 */
[----:B------:R-:W-:-:S03]  /*0990*/  FMUL.FTZ R7, R7, 0.5 ;  /* 0x3f00000007077820 */ /* 0x000fc60000410000 */
[----:B------:R-:W-:-:S04]  /*09a0*/  FFMA R0, -R9, R9, R0 ;  /* 0x0000000909007223 */ /* 0x000fc80000000100 */
[----:B------:R-:W-:-:S07]  /*09b0*/  FFMA R8, R0, R7, R9 ;  /* 0x0000000700087223 */ /* 0x000fce0000000009 */
.L_x_103:
[----:B------:R-:W-:Y:S05]  /*09c0*/  BSYNC.RECONVERGENT B1 ;  /* 0x0000000000017941 */ /* 0x000fea0003800200 */
.L_x_101:
[----:B------:R-:W-:Y:S01]  /*09d0*/  IADD3 R0, PT, PT, R4, -0xd000000, RZ ;  /* 0xf300000004007810 */ /* 0x000fe20007ffe0ff */
[----:B------:R1:W2:Y:S01]  /*09e0*/  MUFU.RSQ R7, R4 ;  /* 0x0000000400077308 */ /* 0x0002a20000001400 */
[----:B------:R-:W-:Y:S02]  /*09f0*/  BSSY.RECONVERGENT B1, `(.L_x_104) ;  /* 0x000000c000017945 */ /* 0x000fe40003800200 */
[----:B------:R-:W-:-:S13]  /*0a00*/  ISETP.GT.U32.AND P0, PT, R0, 0x727fffff, PT ;  /* 0x727fffff0000780c */ /* 0x000fda0003f04070 */
[----:B-1----:R-:W-:Y:S05]  /*0a10*/  @!P0 BRA `(.L_x_105) ;  /* 0x0000000000148947 */ /* 0x002fea0003800000 */
[----:B------:R-:W-:Y:S01]  /*0a20*/  IMAD.MOV.U32 R0, RZ, RZ, R4 ;  /* 0x000000ffff007224 */ /* 0x000fe200078e0004 */
[----:B------:R-:W-:-:S07]  /*0a30*/  MOV R12, 0xa50 ;  /* 0x00000a50000c7802 */ /* 0x000fce0000000f00 */
[----:B0-2---:R-:W-:Y:S05]  /*0a40*/  CALL.REL.NOINC `($__internal_4_$__cuda_sm20_sqrt_rn_f32_slowpath) ;  /* 0x0000000000907944 */ /* 0x005fea0003c00000 */
[----:B------:R-:W-:Y:S01]  /*0a50*/  MOV R7, R0 ;  /* 0x0000000000077202 */ /* 0x000fe20000000f00 */
[----:B------:R-:W-:Y:S06]  /*0a60*/  BRA `(.L_x_106) ;  /* 0x0000000000107947 */ /* 0x000fec0003800000 */
.L_x_105:
[----:B--2---:R-:W-:Y:S01]  /*0a70*/  FMUL.FTZ R9, R4, R7 ;  /* 0x0000000704097220 */ /* 0x004fe20000410000 */
[----:B------:R-:W-:-:S03]  /*0a80*/  FMUL.FTZ R7, R7, 0.5 ;  /* 0x3f00000007077820 */ /* 0x000fc60000410000 */
[----:B------:R-:W-:-:S04]  /*0a90*/  FFMA R4, -R9, R9, R4 ;  /* 0x0000000909047223 */ /* 0x000fc80000000104 */
[----:B------:R-:W-:-:S07]  /*0aa0*/  FFMA R7, R4, R7, R9 ;  /* 0x0000000704077223 */ /* 0x000fce0000000009 */
.L_x_106:
[----:B------:R-:W-:Y:S05]  /*0ab0*/  BSYNC.RECONVERGENT B1 ;  /* 0x0000000000017941 */ /* 0x000fea0003800200 */
.L_x_104:
[----:B------:R-:W-:-:S05]  /*0ac0*/  FMUL R8, R7, R8 ;  /* 0x0000000807087220 */ /* 0x000fca0000400000 */
[----:B------:R-:W-:-:S13]  /*0ad0*/  FSETP.GT.AND P0, PT, R8, RZ, PT ;  /* 0x000000ff0800720b */ /* 0x000fda0003f04000 */
[----:B------:R-:W-:Y:S05]  /*0ae0*/  @!P0 BRA `(.L_x_100) ;  /* 0x00000000004c8947 */ /* 0x000fea0003800000 */
[----:B------:R-:W1:Y:S01]  /*0af0*/  MUFU.RCP R0, R8 ;  /* 0x0000000800007308 */ /* 0x000e620000001000 */
[----:B------:R-:W-:Y:S07]  /*0b00*/  BSSY.RECONVERGENT B1, `(.L_x_107) ;  /* 0x000000b000017945 */ /* 0x000fee0003800200 */
[----:B------:R-:W2:Y:S01]  /*0b10*/  FCHK P0, R3, R8 ;  /* 0x0000000803007302 */ /* 0x000ea20000000000 */
[----:B-1----:R-:W-:-:S04]  /*0b20*/  FFMA R7, -R8, R0, 1 ;  /* 0x3f80000008077423 */ /* 0x002fc80000000100 */
[----:B------:R-:W-:-:S04]  /*0b30*/  FFMA R0, R0, R7, R0 ;  /* 0x0000000700007223 */ /* 0x000fc80000000000 */
[----:B------:R-:W-:-:S04]  /*0b40*/  FFMA R4, R0, R3, RZ ;  /* 0x0000000300047223 */ /* 0x000fc800000000ff */
[----:B------:R-:W-:-:S04]  /*0b50*/  FFMA R7, -R8, R4, R3 ;  /* 0x0000000408077223 */ /* 0x000fc80000000103 */
[----:B------:R-:W-:Y:S01]  /*0b60*/  FFMA R9, R0, R7, R4 ;  /* 0x0000000700097223 */ /* 0x000fe20000000004 */
[----:B--2---:R-:W-:Y:S06]  /*0b70*/  @!P0 BRA `(.L_x_108) ;  /* 0x00000000000c8947 */ /* 0x004fec0003800000 */
[----:B------:R-:W-:-:S07]  /*0b80*/  MOV R4, 0xba0 ;  /* 0x00000ba000047802 */ /* 0x000fce0000000f00 */
[----:B0-----:R-:W-:Y:S05]  /*0b90*/  CALL.REL.NOINC `($__internal_5_$__cuda_sm3x_div_rn_noftz_f32_slowpath) ;  /* 0x0000000000987944 */ /* 0x001fea0003c00000 */
[----:B------:R-:W-:-:S07]  /*0ba0*/  IMAD.MOV.U32 R9, RZ, RZ, R0 ;  /* 0x000000ffff097224 */ /* 0x000fce00078e0000 */
.L_x_108:
[----:B------:R-:W-:Y:S05]  /*0bb0*/  BSYNC.RECONVERGENT B1 ;  /* 0x0000000000017941 */ /* 0x000fea0003800200 */
.L_x_107:
[----:B------:R-:W1:Y:S01]  /*0bc0*/  LDC.64 R6, c[0x0][0x388] ;  /* 0x0000e200ff067b82 */ /* 0x000e620000000a00 */
[----:B------:R-:W2:Y:S02]  /*0bd0*/  LDCU UR4, c[0x0][0x394] ;  /* 0x00007280ff0477ac */ /* 0x000ea40008000800 */
[----:B--2---:R-:W-:-:S04]  /*0be0*/  IMAD R3, R2, UR4, R5 ;  /* 0x0000000402037c24 */ /* 0x004fc8000f8e0205 */
[----:B-1----:R-:W-:-:S05]  /*0bf0*/  IMAD.WIDE R2, R3, 0x4, R6 ;  /* 0x0000000403027825 */ /* 0x002fca00078e0206 */
[----:B------:R-:W-:Y:S01]  /*0c00*/  STG.E desc[UR8][R2.64], R9 ;  /* 0x0000000902007986 */ /* 0x000fe2000c101908 */
[----:B------:R-:W-:Y:S05]  /*0c10*/  EXIT ;  /* 0x000000000000794d */ /* 0x000fea0003800000 */
.L_x_100:
[----:B------:R-:W-:Y:S05]  /*0c20*/  BSYNC.RECONVERGENT B0 ;  /* 0x0000000000007941 */ /* 0x000fea0003800200 */
.L_x_99:
[----:B------:R-:W1:Y:S01]  /*0c30*/  LDC.64 R6, c[0x0][0x388] ;  /* 0x0000e200ff067b82 */ /* 0x000e620000000a00 */
[----:B------:R-:W2:Y:S02]  /*0c40*/  LDCU UR4, c[0x0][0x394] ;  /* 0x00007280ff0477ac */ /* 0x000ea40008000800 */
[----:B--2---:R-:W-:-:S04]  /*0c50*/  IMAD R5, R2, UR4, R5 ;  /* 0x0000000402057c24 */ /* 0x004fc8000f8e0205 */
[----:B-1----:R-:W-:-:S05]  /*0c60*/  IMAD.WIDE R6, R5, 0x4, R6 ;  /* 0x0000000405067825 */ /* 0x002fca00078e0206 */
[----:B------:R-:W-:Y:S01]  /*0c70*/  STG.E desc[UR8][R6.64], RZ ;  /* 0x000000ff06007986 */ /* 0x000fe2000c101908 */
[----:B------:R-:W-:Y:S05]  /*0c80*/  EXIT ;  /* 0x000000000000794d */ /* 0x000fea0003800000 */
        .weak           $__internal_4_$__cuda_sm20_sqrt_rn_f32_slowpath
        .type           $__internal_4_$__cuda_sm20_sqrt_rn_f32_slowpath,@function
        .size           $__internal_4_$__cuda_sm20_sqrt_rn_f32_slowpath,($__internal_5_$__cuda_sm3x_div_rn_noftz_f32_slowpath - $__internal_4_$__cuda_sm20_sqrt_rn_f32_slowpath)
$__internal_4_$__cuda_sm20_sqrt_rn_f32_slowpath:
[----:B------:R-:W-:-:S13]  /*0c90*/  LOP3.LUT P0, RZ, R0, 0x7fffffff, RZ, 0xc0, !PT ;  /* 0x7fffffff00ff7812 */ /* 0x000fda000780c0ff */
[----:B------:R-:W-:Y:S01]  /*0ca0*/  @!P0 MOV R6, R0 ;  /* 0x0000000000068202 */ /* 0x000fe20000000f00 */
        /* <DEDUP_REMOVED lines=17> */
.L_x_109:
[----:B------:R-:W-:Y:S01]  /*0dc0*/  IMAD.MOV.U32 R0, RZ, RZ, R6 ;  /* 0x000000ffff007224 */ /* 0x000fe200078e0006 */
[----:B------:R-:W-:Y:S01]  /*0dd0*/  MOV R6, R12 ;  /* 0x0000000c00067202 */ /* 0x000fe20000000f00 */
[----:B------:R-:W-:-:S04]  /*0de0*/  IMAD.MOV.U32 R7, RZ, RZ, 0x0 ;  /* 0x00000000ff077424 */ /* 0x000fc800078e00ff */
[----:B------:R-:W-:Y:S05]  /*0df0*/  RET.REL.NODEC R6 `(_Z31calculateSimilarityMatrixGlobalPfS_iiS_S_) ;  /* 0xfffffff006807950 */ /* 0x000fea0003c3ffff */
        .weak           $__internal_5_$__cuda_sm3x_div_rn_noftz_f32_slowpath
        .type           $__internal_5_$__cuda_sm3x_div_rn_noftz_f32_slowpath,@function
        .size           $__internal_5_$__cuda_sm3x_div_rn_noftz_f32_slowpath,(.L_x_127 - $__internal_5_$__cuda_sm3x_div_rn_noftz_f32_slowpath)
$__internal_5_$__cuda_sm3x_div_rn_noftz_f32_slowpath:
[----:B------:R-:W-:Y:S01]  /*0e00*/  SHF.R.U32.HI R6, RZ, 0x17, R8 ;  /* 0x00000017ff067819 */ /* 0x000fe20000011608 */
[----:B------:R-:W-:Y:S01]  /*0e10*/  BSSY.RECONVERGENT B2, `(.L_x_110) ;  /* 0x0000064000027945 */ /* 0x000fe20003800200 */
[----:B------:R-:W-:Y:S02]  /*0e20*/  SHF.R.U32.HI R0, RZ, 0x17, R3 ;  /* 0x00000017ff007819 */ /* 0x000fe40000011603 */
[----:B------:R-:W-:Y:S02]  /*0e30*/  LOP3.LUT R15, R6, 0xff, RZ, 0xc0, !PT ;  /* 0x000000ff060f7812 */ /* 0x000fe400078ec0ff */
[----:B------:R-:W-:Y:S02]  /*0e40*/  LOP3.LUT R10, R0, 0xff, RZ, 0xc0, !PT ;  /* 0x000000ff000a7812 */ /* 0x000fe400078ec0ff */
[----:B------:R-:W-:Y:S02]  /*0e50*/  IADD3 R11, PT, PT, R15, -0x1, RZ ;  /* 0xffffffff0f0b7810 */ /* 0x000fe40007ffe0ff */
[----:B------:R-:W-:Y:S01]  /*0e60*/  MOV R6, R8 ;  /* 0x0000000800067202 */ /* 0x000fe20000000f00 */
[----:B------:R-:W-:Y:S01]  /*0e70*/  VIADD R9, R10, 0xffffffff ;  /* 0xffffffff0a097836 */ /* 0x000fe20000000000 */
[----:B------:R-:W-:-:S04]  /*0e80*/  ISETP.GT.U32.AND P0, PT, R11, 0xfd, PT ;  /* 0x000000fd0b00780c */ /* 0x000fc80003f04070 */
[----:B------:R-:W-:-:S13]  /*0e90*/  ISETP.GT.U32.OR P0, PT, R9, 0xfd, P0 ;  /* 0x000000fd0900780c */ /* 0x000fda0000704470 */
[----:B------:R-:W-:Y:S01]  /*0ea0*/  @!P0 IMAD.MOV.U32 R7, RZ, RZ, RZ ;  /* 0x000000ffff078224 */ /* 0x000fe200078e00ff */
[----:B------:R-:W-:Y:S06]  /*0eb0*/  @!P0 BRA `(.L_x_111) ;  /* 0x0000000000608947 */ /* 0x000fec0003800000 */
[----:B------:R-:W-:Y:S02]  /*0ec0*/  FSETP.GTU.FTZ.AND P0, PT, |R3|, +INF , PT ;  /* 0x7f8000000300780b */ /* 0x000fe40003f1c200 */
[----:B------:R-:W-:Y:S02]  /*0ed0*/  FSETP.GTU.FTZ.AND P1, PT, |R8|, +INF , PT ;  /* 0x7f8000000800780b */ /* 0x000fe40003f3c200 */
[----:B------:R-:W-:Y:S02]  /*0ee0*/  MOV R0, R8 ;  /* 0x0000000800007202 */ /* 0x000fe40000000f00 */
        /* <DEDUP_REMOVED lines=16> */
[----:B------:R-:W-:Y:S01]  /*0ff0*/  @P0 IMAD.MOV.U32 R7, RZ, RZ, RZ ;  /* 0x000000ffff070224 */ /* 0x000fe200078e00ff */
[----:B------:R-:W-:Y:S01]  /*1000*/  @!P0 MOV R7, 0xffffffc0 ;  /* 0xffffffc000078802 */ /* 0x000fe20000000f00 */
[----:B------:R-:W-:Y:S01]  /*1010*/  @!P0 FFMA R3, R3, 1.84467440737095516160e+19, RZ ;  /* 0x5f80000003038823 */ /* 0x000fe200000000ff */
[----:B------:R-:W-:-:S03]  /*1020*/  @!P1 FFMA R6, R0, 1.84467440737095516160e+19, RZ ;  /* 0x5f80000000069823 */ /* 0x000fc600000000ff */
[----:B------:R-:W-:-:S07]  /*1030*/  @!P1 VIADD R7, R7, 0x40 ;  /* 0x0000004007079836 */ /* 0x000fce0000000000 */
.L_x_111:
[----:B------:R-:W-:Y:S01]  /*1040*/  LEA R9, R15, 0xc0800000, 0x17 ;  /* 0xc08000000f097811 */ /* 0x000fe200078eb8ff */
[----:B------:R-:W-:Y:S03]  /*1050*/  BSSY.RECONVERGENT B3, `(.L_x_116) ;  /* 0x0000036000037945 */ /* 0x000fe60003800200 */
[----:B------:R-:W-:Y:S01]  /*1060*/  IADD3 R9, PT, PT, -R9, R6, RZ ;  /* 0x0000000609097210 */ /* 0x000fe20007ffe1ff */
[----:B------:R-:W-:-:S03]  /*1070*/  VIADD R6, R10, 0xffffff81 ;  /* 0xffffff810a067836 */ /* 0x000fc60000000000 */
[----:B------:R-:W0:Y:S01]  /*1080*/  MUFU.RCP R8, R9 ;  /* 0x0000000900087308 */ /* 0x000e220000001000 */
[----:B------:R-:W-:Y:S01]  /*1090*/  FADD.FTZ R11, -R9, -RZ ;  /* 0x800000ff090b7221 */ /* 0x000fe20000010100 */
[C---:B------:R-:W-:Y:S01]  /*10a0*/  IMAD R0, R6.reuse, -0x800000, R3 ;  /* 0xff80000006007824 */ /* 0x040fe200078e0203 */
[----:B------:R-:W-:-:S04]  /*10b0*/  IADD3 R6, PT, PT, R6, 0x7f, -R15 ;  /* 0x0000007f06067810 */ /* 0x000fc80007ffe80f */
[----:B------:R-:W-:Y:S01]  /*10c0*/  IADD3 R6, PT, PT, R6, R7, RZ ;  /* 0x0000000706067210 */ /* 0x000fe20007ffe0ff */
[----:B0-----:R-:W-:-:S04]  /*10d0*/  FFMA R13, R8, R11, 1 ;  /* 0x3f800000080d7423 */ /* 0x001fc8000000000b */
[----:B------:R-:W-:-:S04]  /*10e0*/  FFMA R10, R8, R13, R8 ;  /* 0x0000000d080a7223 */ /* 0x000fc80000000008 */
[----:B------:R-:W-:-:S04]  /*10f0*/  FFMA R3, R0, R10, RZ ;  /* 0x0000000a00037223 */ /* 0x000fc800000000ff */
[----:B------:R-:W-:-:S04]  /*1100*/  FFMA R8, R11, R3, R0 ;  /* 0x000000030b087223 */ /* 0x000fc80000000000 */
[----:B------:R-:W-:-:S04]  /*1110*/  FFMA R13, R10, R8, R3 ;  /* 0x000000080a0d7223 */ /* 0x000fc80000000003 */
[----:B------:R-:W-:-:S04]  /*1120*/  FFMA R8, R11, R13, R0 ;  /* 0x0000000d0b087223 */ /* 0x000fc80000000000 */
[----:B------:R-:W-:-:S05]  /*1130*/  FFMA R0, R10, R8, R13 ;  /* 0x000000080a007223 */ /* 0x000fca000000000d */
[----:B------:R-:W-:-:S04]  /*1140*/  SHF.R.U32.HI R3, RZ, 0x17, R0 ;  /* 0x00000017ff037819 */ /* 0x000fc80000011600 */
[----:B------:R-:W-:-:S05]  /*1150*/  LOP3.LUT R3, R3, 0xff, RZ, 0xc0, !PT ;  /* 0x000000ff03037812 */ /* 0x000fca00078ec0ff */
[----:B------:R-:W-:-:S05]  /*1160*/  IMAD.IADD R9, R3, 0x1, R6 ;  /* 0x0000000103097824 */ /* 0x000fca00078e0206 */
[----:B------:R-:W-:-:S04]  /*1170*/  IADD3 R3, PT, PT, R9, -0x1, RZ ;  /* 0xffffffff09037810 */ /* 0x000fc80007ffe0ff */
        /* <DEDUP_REMOVED lines=31> */
.L_x_118:
[----:B------:R-:W-:-:S04]  /*1370*/  LOP3.LUT R0, R0, 0x80000000, RZ, 0xc0, !PT ;  /* 0x8000000000007812 */ /* 0x000fc800078ec0ff */
[----:B------:R-:W-:Y:S01]  /*1380*/  LOP3.LUT R0, R0, 0x7f800000, RZ, 0xfc, !PT ;  /* 0x7f80000000007812 */ /* 0x000fe200078efcff */
[----:B------:R-:W-:Y:S06]  /*1390*/  BRA `(.L_x_119) ;  /* 0x0000000000047947 */ /* 0x000fec0003800000 */
.L_x_117:
[----:B------:R-:W-:-:S07]  /*13a0*/  LEA R0, R6, R0, 0x17 ;  /* 0x0000000006007211 */ /* 0x000fce00078eb8ff */
.L_x_119:
[----:B------:R-:W-:Y:S05]  /*13b0*/  BSYNC.RECONVERGENT B3 ;  /* 0x0000000000037941 */ /* 0x000fea0003800200 */
.L_x_116:
[----:B------:R-:W-:Y:S05]  /*13c0*/  BRA `(.L_x_120) ;  /* 0x0000000000207947 */ /* 0x000fea0003800000 */
.L_x_115:
[----:B------:R-:W-:-:S04]  /*13d0*/  LOP3.LUT R0, R6, 0x80000000, R3, 0x48, !PT ;  /* 0x8000000006007812 */ /* 0x000fc800078e4803 */
[----:B------:R-:W-:Y:S01]  /*13e0*/  LOP3.LUT R0, R0, 0x7f800000, RZ, 0xfc, !PT ;  /* 0x7f80000000007812 */ /* 0x000fe200078efcff */
[----:B------:R-:W-:Y:S06]  /*13f0*/  BRA `(.L_x_120) ;  /* 0x0000000000147947 */ /* 0x000fec0003800000 */
.L_x_114:
[----:B------:R-:W-:Y:S01]  /*1400*/  LOP3.LUT R0, R6, 0x80000000, R3, 0x48, !PT ;  /* 0x8000000006007812 */ /* 0x000fe200078e4803 */
[----:B------:R-:W-:Y:S06]  /*1410*/  BRA `(.L_x_120) ;  /* 0x00000000000c7947 */ /* 0x000fec0003800000 */
.L_x_113:
[----:B------:R-:W0:Y:S01]  /*1420*/  MUFU.RSQ R0, -QNAN ;  /* 0xffc0000000007908 */ /* 0x000e220000001400 */
[----:B------:R-:W-:Y:S05]  /*1430*/  BRA `(.L_x_120) ;  /* 0x0000000000047947 */ /* 0x000fea0003800000 */
.L_x_112:
[----:B------:R-:W-:-:S07]  /*1440*/  FADD.FTZ R0, R3, R0 ;  /* 0x0000000003007221 */ /* 0x000fce0000010000 */
.L_x_120:
[----:B------:R-:W-:Y:S05]  /*1450*/  BSYNC.RECONVERGENT B2 ;  /* 0x0000000000027941 */ /* 0x000fea0003800200 */
.L_x_110:
[----:B------:R-:W-:Y:S02]  /*1460*/  HFMA2 R7, -RZ, RZ, 0, 0 ;  /* 0x00000000ff077431 */ /* 0x000fe400000001ff */
[----:B------:R-:W-:-:S04]  /*1470*/  IMAD.MOV.U32 R6, RZ, RZ, R4 ;  /* 0x000000ffff067224 */ /* 0x000fc800078e0004 */
[----:B0-----:R-:W-:Y:S05]  /*1480*/  RET.REL.NODEC R6 `(_Z31calculateSimilarityMatrixGlobalPfS_iiS_S_) ;  /* 0xffffffe806dc7950 */ /* 0x001fea0003c3ffff */
.L_x_121:
        /* <DEDUP_REMOVED lines=15> */
.L_x_127:


//--------------------- .nv.shared._Z25calculateSimilarityMatrixPfS_S_iiS_S_ --------------------------
	.section	.nv.shared._Z25calculateSimilarityMatrixPfS_S_iiS_S_,"aw",@nobits
	.sectionflags	@""
	.align	4
.nv.shared._Z25calculateSimilarityMatrixPfS_S_iiS_S_:
	.zero		3072


//--------------------- .nv.shared.reserved.0     --------------------------
	.section	.nv.shared.reserved.0,"aw",@nobits
	.weak		__nv_reservedSMEM_offset_0_alias
	.size		__nv_reservedSMEM_offset_0_alias, 0, 64
	.other		__nv_reservedSMEM_offset_0_alias,@"STO_CUDA_RESERVED_SHARED STV_DEFAULT"
__nv_reservedSMEM_offset_0_alias:
	.zero		0
	.zero		64


//--------------------- .nv.shared._Z36calculateSimilarityMatrixNoTransposePfS_S_iiS_S_ --------------------------
	.section	.nv.shared._Z36calculateSimilarityMatrixNoTransposePfS_S_iiS_S_,"aw",@nobits
	.sectionflags	@""
	.align	4
.nv.shared._Z36calculateSimilarityMatrixNoTransposePfS_S_iiS_S_:
	.zero		2048


//--------------------- .nv.constant0._Z25calculateSimilarityMatrixPfS_S_iiS_S_ --------------------------
	.section	.nv.constant0._Z25calculateSimilarityMatrixPfS_S_iiS_S_,"a",@progbits
	.sectionflags	@""
	.align	4
.nv.constant0._Z25calculateSimilarityMatrixPfS_S_iiS_S_:
	.zero		944


//--------------------- .nv.constant0._Z36calculateSimilarityMatrixNoTransposePfS_S_iiS_S_ --------------------------
	.section	.nv.constant0._Z36calculateSimilarityMatrixNoTransposePfS_S_iiS_S_,"a",@progbits
	.sectionflags	@""
	.align	4
.nv.constant0._Z36calculateSimilarityMatrixNoTransposePfS_S_iiS_S_:
	.zero		944


//--------------------- .nv.constant0._Z31calculateSimilarityMatrixGlobalPfS_iiS_S_ --------------------------
	.section	.nv.constant0._Z31calculateSimilarityMatrixGlobalPfS_iiS_S_,"a",@progbits
	.sectionflags	@""
	.align	4
.nv.constant0._Z31calculateSimilarityMatrixGlobalPfS_iiS_S_:
	.zero		936


//--------------------- SYMBOLS --------------------------

	.type		.nv.reservedSmem.offset0,@object
	.size		.nv.reservedSmem.offset0,0x4
	.type		.nv.reservedSmem.cap,@object
	.size		.nv.reservedSmem.cap,0x4
